	.target	sm_90a

	.elftype	@"ET_EXEC"


//--------------------- .note.nv.tkinfo           --------------------------
	.section	.note.nv.tkinfo,"",@"SHT_NOTE"
	.sectionflags	@"SHF_NOTE_NV_TKINFO"
	.tkinfo
        /*0018*/ 	.word	0x00000002
        /*0030*/ 	.string	""
        /*0030*/ 	.string	"ptxas"
        /*0030*/ 	.string	"Cuda compilation tools, release 13.0, V13.0.88"
        /*0030*/ 	.string	"Build cuda_13.0.r13.0/compiler.36424714_0"
        /*0030*/ 	.string	"-arch sm_90a -m 64 "



//--------------------- .note.nv.cuinfo           --------------------------
	.section	.note.nv.cuinfo,"",@"SHT_NOTE"
	.sectionflags	@"SHF_NOTE_NV_CUINFO"
        /*0018*/ 	.short	0x0002
        /*001a*/ 	.short	0x005a
        /*001c*/ 	.short	0x0082
	.zero		2


//--------------------- .nv.info                  --------------------------
	.section	.nv.info,"",@"SHT_CUDA_INFO"
	.align	4


	//----- nvinfo : EIATTR_REGCOUNT
	.align		4
        /*0000*/ 	.byte	0x04, 0x2f
        /*0002*/ 	.short	(.L_15 - .L_14)
	.align		4
.L_14:
        /*0004*/ 	.word	index@(_ZN7cutlass13device_kernelINS_4gemm6kernel13GemmUniversalIN4cute5tupleIJiiiiEEENS1_10collective13CollectiveMmaINS1_34MainloopSm90TmaGmmaWarpSpecializedILi5ENS5_IJNS4_1CILi1EEESB_SB_EEENS1_32KernelTmaWarpSpecializedPingpongEEENS5_IJNSA_ILi64EEENSA_ILi128EEESG_EEEaNS5_IJlSB_lEEEaSI_NS4_8TiledMMAINS4_8MMA_AtomIJNS4_4SM904GMMA27MMA_64x128x32_S32S8S8_SS_TNEEEENS4_6LayoutISC_NS5_IJNSA_ILi0EEESQ_SQ_EEEEENS5_IJNS4_10UnderscoreEST_ST_EEEEENS4_13SM90_TMA_LOADENS4_14ComposedLayoutINS4_7SwizzleILi3ELi4ELi3EEENS4_18smem_ptr_flag_bitsILi8EEENSP_INS5_IJNSA_ILi8EEESG_EEENS5_IJSG_SB_EEEEEEEvNS4_8identityESW_S16_vS17_EENS_8epilogue10collective6detail29Sm90TmaWarpSpecializedAdapterINS1A_15DefaultEpilogueIaSI_SI_NS19_6thread17LinearCombinationIaLi1EiiLNS1E_9ScaleType4KindE0ELNS_15FloatRoundStyleE2EaEENS1_15EpilogueDefaultEEEEEvvEEEEvNT_6ParamsE)
        /*0008*/ 	.word	0x000000a8


	//----- nvinfo : EIATTR_FRAME_SIZE
	.align		4
.L_15:
        /*000c*/ 	.byte	0x04, 0x11
        /*000e*/ 	.short	(.L_17 - .L_16)
	.align		4
.L_16:
        /*0010*/ 	.word	index@(_ZN7cutlass13device_kernelINS_4gemm6kernel13GemmUniversalIN4cute5tupleIJiiiiEEENS1_10collective13CollectiveMmaINS1_34MainloopSm90TmaGmmaWarpSpecializedILi5ENS5_IJNS4_1CILi1EEESB_SB_EEENS1_32KernelTmaWarpSpecializedPingpongEEENS5_IJNSA_ILi64EEENSA_ILi128EEESG_EEEaNS5_IJlSB_lEEEaSI_NS4_8TiledMMAINS4_8MMA_AtomIJNS4_4SM904GMMA27MMA_64x128x32_S32S8S8_SS_TNEEEENS4_6LayoutISC_NS5_IJNSA_ILi0EEESQ_SQ_EEEEENS5_IJNS4_10UnderscoreEST_ST_EEEEENS4_13SM90_TMA_LOADENS4_14ComposedLayoutINS4_7SwizzleILi3ELi4ELi3EEENS4_18smem_ptr_flag_bitsILi8EEENSP_INS5_IJNSA_ILi8EEESG_EEENS5_IJSG_SB_EEEEEEEvNS4_8identityESW_S16_vS17_EENS_8epilogue10collective6detail29Sm90TmaWarpSpecializedAdapterINS1A_15DefaultEpilogueIaSI_SI_NS19_6thread17LinearCombinationIaLi1EiiLNS1E_9ScaleType4KindE0ELNS_15FloatRoundStyleE2EaEENS1_15EpilogueDefaultEEEEEvvEEEEvNT_6ParamsE)
        /*0014*/ 	.word	0x00000008


	//----- nvinfo : EIATTR_MIN_STACK_SIZE
	.align		4
.L_17:
        /*0018*/ 	.byte	0x04, 0x12
        /*001a*/ 	.short	(.L_19 - .L_18)
	.align		4
.L_18:
        /*001c*/ 	.word	index@(_ZN7cutlass13device_kernelINS_4gemm6kernel13GemmUniversalIN4cute5tupleIJiiiiEEENS1_10collective13CollectiveMmaINS1_34MainloopSm90TmaGmmaWarpSpecializedILi5ENS5_IJNS4_1CILi1EEESB_SB_EEENS1_32KernelTmaWarpSpecializedPingpongEEENS5_IJNSA_ILi64EEENSA_ILi128EEESG_EEEaNS5_IJlSB_lEEEaSI_NS4_8TiledMMAINS4_8MMA_AtomIJNS4_4SM904GMMA27MMA_64x128x32_S32S8S8_SS_TNEEEENS4_6LayoutISC_NS5_IJNSA_ILi0EEESQ_SQ_EEEEENS5_IJNS4_10UnderscoreEST_ST_EEEEENS4_13SM90_TMA_LOADENS4_14ComposedLayoutINS4_7SwizzleILi3ELi4ELi3EEENS4_18smem_ptr_flag_bitsILi8EEENSP_INS5_IJNSA_ILi8EEESG_EEENS5_IJSG_SB_EEEEEEEvNS4_8identityESW_S16_vS17_EENS_8epilogue10collective6detail29Sm90TmaWarpSpecializedAdapterINS1A_15DefaultEpilogueIaSI_SI_NS19_6thread17LinearCombinationIaLi1EiiLNS1E_9ScaleType4KindE0ELNS_15FloatRoundStyleE2EaEENS1_15EpilogueDefaultEEEEEvvEEEEvNT_6ParamsE)
        /*0020*/ 	.word	0x00000008
.L_19:


//--------------------- .nv.compat                --------------------------
	.section	.nv.compat,"",@"SHT_CUDA_COMPAT_INFO"
	.align	4
        /*0000*/ 	.byte	0x02, 0x09, 0x01, 0x00, 0x02, 0x02, 0x04, 0x00, 0x02, 0x05, 0x05, 0x00, 0x03, 0x07, 0x01, 0x01
        /*0010*/ 	.byte	0x02, 0x03, 0x01, 0x00, 0x02, 0x06, 0x01, 0x00, 0x04, 0x0b, 0x08, 0x00, 0x00, 0x00, 0x00, 0x00
        /*0020*/ 	.byte	0x00, 0x00, 0x00, 0x00


//--------------------- .nv.info._ZN7cutlass13device_kernelINS_4gemm6kernel13GemmUniversalIN4cute5tupleIJiiiiEEENS1_10collective13CollectiveMmaINS1_34MainloopSm90TmaGmmaWarpSpecializedILi5ENS5_IJNS4_1CILi1EEESB_SB_EEENS1_32KernelTmaWarpSpecializedPingpongEEENS5_IJNSA_ILi64EEENSA_ILi128EEESG_EEEaNS5_IJlSB_lEEEaSI_NS4_8TiledMMAINS4_8MMA_AtomIJNS4_4SM904GMMA27MMA_64x128x32_S32S8S8_SS_TNEEEENS4_6LayoutISC_NS5_IJNSA_ILi0EEESQ_SQ_EEEEENS5_IJNS4_10UnderscoreEST_ST_EEEEENS4_13SM90_TMA_LOADENS4_14ComposedLayoutINS4_7SwizzleILi3ELi4ELi3EEENS4_18smem_ptr_flag_bitsILi8EEENSP_INS5_IJNSA_ILi8EEESG_EEENS5_IJSG_SB_EEEEEEEvNS4_8identityESW_S16_vS17_EENS_8epilogue10collective6detail29Sm90TmaWarpSpecializedAdapterINS1A_15DefaultEpilogueIaSI_SI_NS19_6thread17LinearCombinationIaLi1EiiLNS1E_9ScaleType4KindE0ELNS_15FloatRoundStyleE2EaEENS1_15EpilogueDefaultEEEEEvvEEEEvNT_6ParamsE --------------------------
	.section	.nv.info._ZN7cutlass13device_kernelINS_4gemm6kernel13GemmUniversalIN4cute5tupleIJiiiiEEENS1_10collective13CollectiveMmaINS1_34MainloopSm90TmaGmmaWarpSpecializedILi5ENS5_IJNS4_1CILi1EEESB_SB_EEENS1_32KernelTmaWarpSpecializedPingpongEEENS5_IJNSA_ILi64EEENSA_ILi128EEESG_EEEaNS5_IJlSB_lEEEaSI_NS4_8TiledMMAINS4_8MMA_AtomIJNS4_4SM904GMMA27MMA_64x128x32_S32S8S8_SS_TNEEEENS4_6LayoutISC_NS5_IJNSA_ILi0EEESQ_SQ_EEEEENS5_IJNS4_10UnderscoreEST_ST_EEEEENS4_13SM90_TMA_LOADENS4_14ComposedLayoutINS4_7SwizzleILi3ELi4ELi3EEENS4_18smem_ptr_flag_bitsILi8EEENSP_INS5_IJNSA_ILi8EEESG_EEENS5_IJSG_SB_EEEEEEEvNS4_8identityESW_S16_vS17_EENS_8epilogue10collective6detail29Sm90TmaWarpSpecializedAdapterINS1A_15DefaultEpilogueIaSI_SI_NS19_6thread17LinearCombinationIaLi1EiiLNS1E_9ScaleType4KindE0ELNS_15FloatRoundStyleE2EaEENS1_15EpilogueDefaultEEEEEvvEEEEvNT_6ParamsE,"",@"SHT_CUDA_INFO"
	.sectionflags	@""
	.align	4


	//----- nvinfo : EIATTR_CUDA_API_VERSION
	.align		4
        /*0000*/ 	.byte	0x04, 0x37
        /*0002*/ 	.short	(.L_21 - .L_20)
.L_20:
        /*0004*/ 	.word	0x00000082


	//----- nvinfo : EIATTR_KPARAM_INFO
	.align		4
.L_21:
        /*0008*/ 	.byte	0x04, 0x17
        /*000a*/ 	.short	(.L_23 - .L_22)
.L_22:
        /*000c*/ 	.word	0x00000000
        /*0010*/ 	.short	0x0000
        /*0012*/ 	.short	0x0070
        /*0014*/ 	.byte	0x00, 0xf0, 0x01, 0x10


	//----- nvinfo : EIATTR_SPARSE_MMA_MASK
	.align		4
.L_23:
        /*0018*/ 	.byte	0x03, 0x50
        /*001a*/ 	.short	0x0000


	//----- nvinfo : EIATTR_MAXREG_COUNT
	.align		4
        /*001c*/ 	.byte	0x03, 0x1b
        /*001e*/ 	.short	0x00a8


	//----- nvinfo : EIATTR_NUM_BARRIERS
	.align		4
        /*0020*/ 	.byte	0x02, 0x4c
        /*0022*/ 	.byte	0x01
	.zero		1


	//----- nvinfo : EIATTR_EXTERNS
	.align		4
        /*0024*/ 	.byte	0x04, 0x0f
        /*0026*/ 	.short	(.L_25 - .L_24)


	//   ....[0]....
	.align		4
.L_24:
        /*0028*/ 	.word	index@(__assertfail)


	//----- nvinfo : EIATTR_ANNOTATIONS
	.align		4
.L_25:
        /*002c*/ 	.byte	0x04, 0x55
        /*002e*/ 	.short	(.L_27 - .L_26)


	//   ....[0]....
.L_26:
        /*0030*/ 	.word	0x00000001
        /*0034*/ 	.byte	0xf0, 0x0a, 0x00, 0x00, 0x01, 0x00, 0x00, 0x00, 0x10, 0x12, 0x00, 0x00, 0x01, 0x00, 0x00, 0x00
        /*0044*/ 	.byte	0x90, 0x53, 0x00, 0x00, 0x01, 0x00, 0x00, 0x00, 0x50, 0x5f, 0x00, 0x00


	//----- nvinfo : EIATTR_MERCURY_ISA_VERSION
	.align		4
.L_27:
        /*0050*/ 	.byte	0x03, 0x5f
        /*0052*/ 	.short	0x0101


	//----- nvinfo : EIATTR_INT_WARP_WIDE_INSTR_OFFSETS
	.align		4
        /*0054*/ 	.byte	0x04, 0x31
        /*0056*/ 	.short	(.L_29 - .L_28)


	//   ....[0]....
.L_28:
        /*0058*/ 	.word	0x00000450


	//   ....[1]....
        /*005c*/ 	.word	0x00000470


	//   ....[2]....
        /*0060*/ 	.word	0x000004f0


	//   ....[3]....
        /*0064*/ 	.word	0x00000500


	//   ....[4]....
        /*0068*/ 	.word	0x00000510


	//   ....[5]....
        /*006c*/ 	.word	0x00000530


	//   ....[6]....
        /*0070*/ 	.word	0x00000580


	//   ....[7]....
        /*0074*/ 	.word	0x000005a0


	//----- nvinfo : EIATTR_COOP_GROUP_MASK_REGIDS
	.align		4
.L_29:
        /*0078*/ 	.byte	0x04, 0x29
        /*007a*/ 	.short	(.L_31 - .L_30)


	//   ....[0]....
.L_30:
        /*007c*/ 	.word	0xffffffff


	//   ....[1]....
        /*0080*/ 	.word	0xffffffff


	//   ....[2]....
        /*0084*/ 	.word	0xffffffff


	//   ....[3]....
        /*0088*/ 	.word	0xffffffff


	//   ....[4]....
        /*008c*/ 	.word	0xffffffff


	//   ....[5]....
        /*0090*/ 	.word	0xffffffff


	//----- nvinfo : EIATTR_COOP_GROUP_INSTR_OFFSETS
	.align		4
.L_31:
        /*0094*/ 	.byte	0x04, 0x28
        /*0096*/ 	.short	(.L_33 - .L_32)


	//   ....[0]....
.L_32:
        /*0098*/ 	.word	0x00000070


	//   ....[1]....
        /*009c*/ 	.word	0x00000080


	//   ....[2]....
        /*00a0*/ 	.word	0x00000140


	//   ....[3]....
        /*00a4*/ 	.word	0x000002f0


	//   ....[4]....
        /*00a8*/ 	.word	0x00000330


	//   ....[5]....
        /*00ac*/ 	.word	0x00000370


	//----- nvinfo : EIATTR_REG_RECONFIG
	.align		4
.L_33:
        /*00b0*/ 	.byte	0x01, 0x54
	.zero		2


	//----- nvinfo : EIATTR_SYSCALL_OFFSETS
	.align		4
        /*00b4*/ 	.byte	0x04, 0x46
        /*00b6*/ 	.short	(.L_35 - .L_34)


	//   ....[0]....
.L_34:
        /*00b8*/ 	.word	0x00001650


	//----- nvinfo : EIATTR_MBARRIER_INSTR_OFFSETS
	.align		4
.L_35:
        /*00bc*/ 	.byte	0x04, 0x39
        /*00be*/ 	.short	(.L_37 - .L_36)


	//   ....[0]....
.L_36:
        /*00c0*/ 	.word	0x00000240
        /*00c4*/ 	.word	0x000000ff
        /*00c8*/ 	.word	0x00000000
        /*00cc*/ 	.short	0x0100
        /*00ce*/ 	.byte	0x08
	.zero		1


	//   ....[1]....
        /*00d0*/ 	.word	0x00000250
        /*00d4*/ 	.word	0x000000ff
        /*00d8*/ 	.word	0x00000028
        /*00dc*/ 	.short	0x0100
        /*00de*/ 	.byte	0x08
	.zero		1


	//   ....[2]....
        /*00e0*/ 	.word	0x00000260
        /*00e4*/ 	.word	0x000000ff
        /*00e8*/ 	.word	0x00000008
        /*00ec*/ 	.short	0x0100
        /*00ee*/ 	.byte	0x08
	.zero		1


	//   ....[3]....
        /*00f0*/ 	.word	0x00000270
        /*00f4*/ 	.word	0x000000ff
        /*00f8*/ 	.word	0x00000030
        /*00fc*/ 	.short	0x0100
        /*00fe*/ 	.byte	0x08
	.zero		1


	//   ....[4]....
        /*0100*/ 	.word	0x00000280
        /*0104*/ 	.word	0x000000ff
        /*0108*/ 	.word	0x00000010
        /*010c*/ 	.short	0x0100
        /*010e*/ 	.byte	0x08
	.zero		1


	//   ....[5]....
        /*0110*/ 	.word	0x00000290
        /*0114*/ 	.word	0x000000ff
        /*0118*/ 	.word	0x00000038
        /*011c*/ 	.short	0x0100
        /*011e*/ 	.byte	0x08
	.zero		1


	//   ....[6]....
        /*0120*/ 	.word	0x000002a0
        /*0124*/ 	.word	0x000000ff
        /*0128*/ 	.word	0x00000018
        /*012c*/ 	.short	0x0100
        /*012e*/ 	.byte	0x08
	.zero		1


	//   ....[7]....
        /*0130*/ 	.word	0x000002b0
        /*0134*/ 	.word	0x000000ff
        /*0138*/ 	.word	0x00000040
        /*013c*/ 	.short	0x0100
        /*013e*/ 	.byte	0x08
	.zero		1


	//   ....[8]....
        /*0140*/ 	.word	0x000002c0
        /*0144*/ 	.word	0x000000ff
        /*0148*/ 	.word	0x00000020
        /*014c*/ 	.short	0x0100
        /*014e*/ 	.byte	0x08
	.zero		1


	//   ....[9]....
        /*0150*/ 	.word	0x000002d0
        /*0154*/ 	.word	0x000000ff
        /*0158*/ 	.word	0x00000048
        /*015c*/ 	.short	0x0100
        /*015e*/ 	.byte	0x08
	.zero		1


	//   ....[10]....
        /*0160*/ 	.word	0x000005e0
        /*0164*/ 	.word	0x000000ff
        /*0168*/ 	.word	0x00000080
        /*016c*/ 	.short	0x0100
        /*016e*/ 	.byte	0x08
	.zero		1


	//   ....[11]....
        /*0170*/ 	.word	0x00000650
        /*0174*/ 	.word	0x000000ff
        /*0178*/ 	.word	0x00000088
        /*017c*/ 	.short	0x0100
        /*017e*/ 	.byte	0x08
	.zero		1


	//   ....[12]....
        /*0180*/ 	.word	0x00000670
        /*0184*/ 	.word	0x000000ff
        /*0188*/ 	.word	0x00000060
        /*018c*/ 	.short	0x0100
        /*018e*/ 	.byte	0x09
	.zero		1


	//   ....[13]....
        /*0190*/ 	.word	0x00000680
        /*0194*/ 	.word	0x000000ff
        /*0198*/ 	.word	0x00000068
        /*019c*/ 	.short	0x0100
        /*019e*/ 	.byte	0x09
	.zero		1


	//   ....[14]....
        /*01a0*/ 	.word	0x00000690
        /*01a4*/ 	.word	0x000000ff
        /*01a8*/ 	.word	0x00000070
        /*01ac*/ 	.short	0x0100
        /*01ae*/ 	.byte	0x09
	.zero		1


	//   ....[15]....
        /*01b0*/ 	.word	0x000006a0
        /*01b4*/ 	.word	0x000000ff
        /*01b8*/ 	.word	0x00000078
        /*01bc*/ 	.short	0x0100
        /*01be*/ 	.byte	0x09
	.zero		1


	//   ....[16]....
        /*01c0*/ 	.word	0x00001510
        /*01c4*/ 	.word	0x000000ff
        /*01c8*/ 	.word	0xfffffff8
        /*01cc*/ 	.short	0x010a
        /*01ce*/ 	.byte	0x2b
	.zero		1


	//   ....[17]....
        /*01d0*/ 	.word	0x000016e0
        /*01d4*/ 	.word	0x00000003
        /*01d8*/ 	.word	0x00000000
        /*01dc*/ 	.short	0x010a
        /*01de*/ 	.byte	0x3f
	.zero		1


	//   ....[18]....
        /*01e0*/ 	.word	0x00001740
        /*01e4*/ 	.word	0x00000003
        /*01e8*/ 	.word	0x00000000
        /*01ec*/ 	.short	0x010a
        /*01ee*/ 	.byte	0x3f
	.zero		1


	//   ....[19]....
        /*01f0*/ 	.word	0x00001aa0
        /*01f4*/ 	.word	0x000000ff
        /*01f8*/ 	.word	0x00000000
        /*01fc*/ 	.short	0x010a
        /*01fe*/ 	.byte	0x04
	.zero		1


	//   ....[20]....
        /*0200*/ 	.word	0x00001ae0
        /*0204*/ 	.word	0x000000ff
        /*0208*/ 	.word	0x00000000
        /*020c*/ 	.short	0x010a
        /*020e*/ 	.byte	0x04
	.zero		1


	//   ....[21]....
        /*0210*/ 	.word	0x00001d40
        /*0214*/ 	.word	0x000000ff
        /*0218*/ 	.word	0x00000000
        /*021c*/ 	.short	0x0101
        /*021e*/ 	.byte	0x04
	.zero		1


	//   ....[22]....
        /*0220*/ 	.word	0x00001e40
        /*0224*/ 	.word	0x00000003
        /*0228*/ 	.word	0x00000000
        /*022c*/ 	.short	0x0101
        /*022e*/ 	.byte	0x2e
	.zero		1


	//   ....[23]....
        /*0230*/ 	.word	0x00001f10
        /*0234*/ 	.word	0x000000ff
        /*0238*/ 	.word	0x00000000
        /*023c*/ 	.short	0x0101
        /*023e*/ 	.byte	0x06
	.zero		1


	//   ....[24]....
        /*0240*/ 	.word	0x00001f80
        /*0244*/ 	.word	0x000000ff
        /*0248*/ 	.word	0x00000008
        /*024c*/ 	.short	0x010a
        /*024e*/ 	.byte	0x2b
	.zero		1


	//   ....[25]....
        /*0250*/ 	.word	0x000053d0
        /*0254*/ 	.word	0x00000000
        /*0258*/ 	.word	0x00000000
        /*025c*/ 	.short	0x0101
        /*025e*/ 	.byte	0x2e
	.zero		1


	//   ....[26]....
        /*0260*/ 	.word	0x00005cc0
        /*0264*/ 	.word	0x0000000b
        /*0268*/ 	.word	0x00000028
        /*026c*/ 	.short	0x010a
        /*026e*/ 	.byte	0x3f
	.zero		1


	//   ....[27]....
        /*0270*/ 	.word	0x00006080
        /*0274*/ 	.word	0x00000006
        /*0278*/ 	.word	0x00000088
        /*027c*/ 	.short	0x0101
        /*027e*/ 	.byte	0x3f
	.zero		1


	//   ....[28]....
        /*0280*/ 	.word	0x000067a0
        /*0284*/ 	.word	0x00000007
        /*0288*/ 	.word	0x00000000
        /*028c*/ 	.short	0x010a
        /*028e*/ 	.byte	0x3f
	.zero		1


	//   ....[29]....
        /*0290*/ 	.word	0x00006820
        /*0294*/ 	.word	0x00000006
        /*0298*/ 	.word	0x00000000
        /*029c*/ 	.short	0x010a
        /*029e*/ 	.byte	0x3f
	.zero		1


	//   ....[30]....
        /*02a0*/ 	.word	0x000068b0
        /*02a4*/ 	.word	0x00000007
        /*02a8*/ 	.word	0x00000000
        /*02ac*/ 	.short	0x010a
        /*02ae*/ 	.byte	0x3f
	.zero		1


	//   ....[31]....
        /*02b0*/ 	.word	0x00006940
        /*02b4*/ 	.word	0x00000006
        /*02b8*/ 	.word	0x00000000
        /*02bc*/ 	.short	0x010a
        /*02be*/ 	.byte	0x3f
	.zero		1


	//   ....[32]....
        /*02c0*/ 	.word	0x000069d0
        /*02c4*/ 	.word	0x00000005
        /*02c8*/ 	.word	0x00000000
        /*02cc*/ 	.short	0x010a
        /*02ce*/ 	.byte	0x3f
	.zero		1


	//   ....[33]....
        /*02d0*/ 	.word	0x00006a40
        /*02d4*/ 	.word	0x00000003
        /*02d8*/ 	.word	0xfffffff8
        /*02dc*/ 	.short	0x010a
        /*02de*/ 	.byte	0x3f
	.zero		1


	//   ....[34]....
        /*02e0*/ 	.word	0x00006a90
        /*02e4*/ 	.word	0x00000003
        /*02e8*/ 	.word	0x00000000
        /*02ec*/ 	.short	0x010a
        /*02ee*/ 	.byte	0x3f
	.zero		1


	//   ....[35]....
        /*02f0*/ 	.word	0x00006af0
        /*02f4*/ 	.word	0x00000004
        /*02f8*/ 	.word	0x00000000
        /*02fc*/ 	.short	0x010a
        /*02fe*/ 	.byte	0x3f
	.zero		1


	//   ....[36]....
        /*0300*/ 	.word	0x00006b50
        /*0304*/ 	.word	0x00000004
        /*0308*/ 	.word	0x00000008
        /*030c*/ 	.short	0x010a
        /*030e*/ 	.byte	0x3f
	.zero		1


	//   ....[37]....
        /*0310*/ 	.word	0x00006c20
        /*0314*/ 	.word	0x0000000b
        /*0318*/ 	.word	0x00000028
        /*031c*/ 	.short	0x010a
        /*031e*/ 	.byte	0x3f
	.zero		1


	//   ....[38]....
        /*0320*/ 	.word	0x00006cf0
        /*0324*/ 	.word	0x00000007
        /*0328*/ 	.word	0x00000000
        /*032c*/ 	.short	0x010a
        /*032e*/ 	.byte	0x3f
	.zero		1


	//   ....[39]....
        /*0330*/ 	.word	0x00006d40
        /*0334*/ 	.word	0x00000006
        /*0338*/ 	.word	0x00000000
        /*033c*/ 	.short	0x010a
        /*033e*/ 	.byte	0x3f
	.zero		1


	//   ....[40]....
        /*0340*/ 	.word	0x00006d90
        /*0344*/ 	.word	0x00000007
        /*0348*/ 	.word	0x00000000
        /*034c*/ 	.short	0x010a
        /*034e*/ 	.byte	0x3f
	.zero		1


	//   ....[41]....
        /*0350*/ 	.word	0x00006de0
        /*0354*/ 	.word	0x00000006
        /*0358*/ 	.word	0x00000000
        /*035c*/ 	.short	0x010a
        /*035e*/ 	.byte	0x3f
	.zero		1


	//----- nvinfo : EIATTR_NUM_MBARRIERS
	.align		4
.L_37:
        /*0360*/ 	.byte	0x03, 0x38
        /*0362*/ 	.short	0x0010


	//----- nvinfo : EIATTR_EXIT_INSTR_OFFSETS
	.align		4
        /*0364*/ 	.byte	0x04, 0x1c
        /*0366*/ 	.short	(.L_39 - .L_38)


	//   ....[0]....
.L_38:
        /*0368*/ 	.word	0x000011a0


	//   ....[1]....
        /*036c*/ 	.word	0x00001200


	//   ....[2]....
        /*0370*/ 	.word	0x000059f0


	//   ....[3]....
        /*0374*/ 	.word	0x00005a20


	//   ....[4]....
        /*0378*/ 	.word	0x00006a20


	//----- nvinfo : EIATTR_MAX_THREADS
	.align		4
.L_39:
        /*037c*/ 	.byte	0x04, 0x05
        /*037e*/ 	.short	(.L_41 - .L_40)
.L_40:
        /*0380*/ 	.word	0x00000180
        /*0384*/ 	.word	0x00000001
        /*0388*/ 	.word	0x00000001


	//----- nvinfo : EIATTR_CRS_STACK_SIZE
	.align		4
.L_41:
        /*038c*/ 	.byte	0x04, 0x1e
        /*038e*/ 	.short	(.L_43 - .L_42)
.L_42:
        /*0390*/ 	.word	0x00000000


	//----- nvinfo : EIATTR_CBANK_PARAM_SIZE
	.align		4
.L_43:
        /*0394*/ 	.byte	0x03, 0x19
        /*0396*/ 	.short	0x0470


	//----- nvinfo : EIATTR_PARAM_CBANK
	.align		4
        /*0398*/ 	.byte	0x04, 0x0a
        /*039a*/ 	.short	(.L_45 - .L_44)
	.align		4
.L_44:
        /*039c*/ 	.word	index@(.nv.constant0._ZN7cutlass13device_kernelINS_4gemm6kernel13GemmUniversalIN4cute5tupleIJiiiiEEENS1_10collective13CollectiveMmaINS1_34MainloopSm90TmaGmmaWarpSpecializedILi5ENS5_IJNS4_1CILi1EEESB_SB_EEENS1_32KernelTmaWarpSpecializedPingpongEEENS5_IJNSA_ILi64EEENSA_ILi128EEESG_EEEaNS5_IJlSB_lEEEaSI_NS4_8TiledMMAINS4_8MMA_AtomIJNS4_4SM904GMMA27MMA_64x128x32_S32S8S8_SS_TNEEEENS4_6LayoutISC_NS5_IJNSA_ILi0EEESQ_SQ_EEEEENS5_IJNS4_10UnderscoreEST_ST_EEEEENS4_13SM90_TMA_LOADENS4_14ComposedLayoutINS4_7SwizzleILi3ELi4ELi3EEENS4_18smem_ptr_flag_bitsILi8EEENSP_INS5_IJNSA_ILi8EEESG_EEENS5_IJSG_SB_EEEEEEEvNS4_8identityESW_S16_vS17_EENS_8epilogue10collective6detail29Sm90TmaWarpSpecializedAdapterINS1A_15DefaultEpilogueIaSI_SI_NS19_6thread17LinearCombinationIaLi1EiiLNS1E_9ScaleType4KindE0ELNS_15FloatRoundStyleE2EaEENS1_15EpilogueDefaultEEEEEvvEEEEvNT_6ParamsE)
        /*03a0*/ 	.short	0x0210
        /*03a2*/ 	.short	0x0470


	//----- nvinfo : EIATTR_SW_WAR
	.align		4
.L_45:
        /*03a4*/ 	.byte	0x04, 0x36
        /*03a6*/ 	.short	(.L_47 - .L_46)
.L_46:
        /*03a8*/ 	.word	0x00000008
.L_47:


//--------------------- .nv.callgraph             --------------------------
	.section	.nv.callgraph,"",@"SHT_CUDA_CALLGRAPH"
	.align	4
	.sectionentsize	8
	.align		4
        /*0000*/ 	.word	0x00000000
	.align		4
        /*0004*/ 	.word	0xffffffff
	.align		4
        /*0008*/ 	.word	index@(_ZN7cutlass13device_kernelINS_4gemm6kernel13GemmUniversalIN4cute5tupleIJiiiiEEENS1_10collective13CollectiveMmaINS1_34MainloopSm90TmaGmmaWarpSpecializedILi5ENS5_IJNS4_1CILi1EEESB_SB_EEENS1_32KernelTmaWarpSpecializedPingpongEEENS5_IJNSA_ILi64EEENSA_ILi128EEESG_EEEaNS5_IJlSB_lEEEaSI_NS4_8TiledMMAINS4_8MMA_AtomIJNS4_4SM904GMMA27MMA_64x128x32_S32S8S8_SS_TNEEEENS4_6LayoutISC_NS5_IJNSA_ILi0EEESQ_SQ_EEEEENS5_IJNS4_10UnderscoreEST_ST_EEEEENS4_13SM90_TMA_LOADENS4_14ComposedLayoutINS4_7SwizzleILi3ELi4ELi3EEENS4_18smem_ptr_flag_bitsILi8EEENSP_INS5_IJNSA_ILi8EEESG_EEENS5_IJSG_SB_EEEEEEEvNS4_8identityESW_S16_vS17_EENS_8epilogue10collective6detail29Sm90TmaWarpSpecializedAdapterINS1A_15DefaultEpilogueIaSI_SI_NS19_6thread17LinearCombinationIaLi1EiiLNS1E_9ScaleType4KindE0ELNS_15FloatRoundStyleE2EaEENS1_15EpilogueDefaultEEEEEvvEEEEvNT_6ParamsE)
	.align		4
        /*000c*/ 	.word	index@(__assertfail)
	.align		4
        /*0010*/ 	.word	0x00000000
	.align		4
        /*0014*/ 	.word	0xfffffffe
	.align		4
        /*0018*/ 	.word	0x00000000
	.align		4
        /*001c*/ 	.word	0xfffffffd
	.align		4
        /*0020*/ 	.word	0x00000000
	.align		4
        /*0024*/ 	.word	0xfffffffc


//--------------------- .nv.constant4             --------------------------
	.section	.nv.constant4,"a",@progbits
	.align	8
	.align		8
.nv.constant4:
        /*0000*/ 	.dword	__assertfail
	.align		8
        /*0008*/ 	.dword	__unnamed_1
	.align		8
        /*0010*/ 	.dword	_ZN40_INTERNAL_9ad25023_4_k_cu_b199e9d9_226384cuda3std3__45__cpo5beginE
	.align		8
        /*0018*/ 	.dword	_ZN40_INTERNAL_9ad25023_4_k_cu_b199e9d9_226384cuda3std3__45__cpo3endE
	.align		8
        /*0020*/ 	.dword	_ZN40_INTERNAL_9ad25023_4_k_cu_b199e9d9_226384cuda3std3__45__cpo6cbeginE
	.align		8
        /*0028*/ 	.dword	_ZN40_INTERNAL_9ad25023_4_k_cu_b199e9d9_226384cuda3std3__45__cpo4cendE
	.align		8
        /*0030*/ 	.dword	_ZN40_INTERNAL_9ad25023_4_k_cu_b199e9d9_226384cuda3std3__442_GLOBAL__N__9ad25023_4_k_cu_b199e9d9_226386ignoreE
	.align		8
        /*0038*/ 	.dword	_ZN40_INTERNAL_9ad25023_4_k_cu_b199e9d9_226384cuda3std3__419piecewise_constructE
	.align		8
        /*0040*/ 	.dword	_ZN40_INTERNAL_9ad25023_4_k_cu_b199e9d9_226384cuda3std3__48in_placeE
	.align		8
        /*0048*/ 	.dword	_ZN40_INTERNAL_9ad25023_4_k_cu_b199e9d9_226384cuda3std6ranges3__45__cpo4swapE
	.align		8
        /*0050*/ 	.dword	_ZN40_INTERNAL_9ad25023_4_k_cu_b199e9d9_226384cuda3std6ranges3__45__cpo9iter_moveE
	.align		8
        /*0058*/ 	.dword	_ZN40_INTERNAL_9ad25023_4_k_cu_b199e9d9_226384cute7productE
	.align		8
        /*0060*/ 	.dword	_ZN40_INTERNAL_9ad25023_4_k_cu_b199e9d9_226384cute1_E
	.align		8
        /*0068*/ 	.dword	$str$22
	.align		8
        /*0070*/ 	.dword	$str$23


//--------------------- .text._ZN7cutlass13device_kernelINS_4gemm6kernel13GemmUniversalIN4cute5tupleIJiiiiEEENS1_10collective13CollectiveMmaINS1_34MainloopSm90TmaGmmaWarpSpecializedILi5ENS5_IJNS4_1CILi1EEESB_SB_EEENS1_32KernelTmaWarpSpecializedPingpongEEENS5_IJNSA_ILi64EEENSA_ILi128EEESG_EEEaNS5_IJlSB_lEEEaSI_NS4_8TiledMMAINS4_8MMA_AtomIJNS4_4SM904GMMA27MMA_64x128x32_S32S8S8_SS_TNEEEENS4_6LayoutISC_NS5_IJNSA_ILi0EEESQ_SQ_EEEEENS5_IJNS4_10UnderscoreEST_ST_EEEEENS4_13SM90_TMA_LOADENS4_14ComposedLayoutINS4_7SwizzleILi3ELi4ELi3EEENS4_18smem_ptr_flag_bitsILi8EEENSP_INS5_IJNSA_ILi8EEESG_EEENS5_IJSG_SB_EEEEEEEvNS4_8identityESW_S16_vS17_EENS_8epilogue10collective6detail29Sm90TmaWarpSpecializedAdapterINS1A_15DefaultEpilogueIaSI_SI_NS19_6thread17LinearCombinationIaLi1EiiLNS1E_9ScaleType4KindE0ELNS_15FloatRoundStyleE2EaEENS1_15EpilogueDefaultEEEEEvvEEEEvNT_6ParamsE --------------------------
	.section	.text._ZN7cutlass13device_kernelINS_4gemm6kernel13GemmUniversalIN4cute5tupleIJiiiiEEENS1_10collective13CollectiveMmaINS1_34MainloopSm90TmaGmmaWarpSpecializedILi5ENS5_IJNS4_1CILi1EEESB_SB_EEENS1_32KernelTmaWarpSpecializedPingpongEEENS5_IJNSA_ILi64EEENSA_ILi128EEESG_EEEaNS5_IJlSB_lEEEaSI_NS4_8TiledMMAINS4_8MMA_AtomIJNS4_4SM904GMMA27MMA_64x128x32_S32S8S8_SS_TNEEEENS4_6LayoutISC_NS5_IJNSA_ILi0EEESQ_SQ_EEEEENS5_IJNS4_10UnderscoreEST_ST_EEEEENS4_13SM90_TMA_LOADENS4_14ComposedLayoutINS4_7SwizzleILi3ELi4ELi3EEENS4_18smem_ptr_flag_bitsILi8EEENSP_INS5_IJNSA_ILi8EEESG_EEENS5_IJSG_SB_EEEEEEEvNS4_8identityESW_S16_vS17_EENS_8epilogue10collective6detail29Sm90TmaWarpSpecializedAdapterINS1A_15DefaultEpilogueIaSI_SI_NS19_6thread17LinearCombinationIaLi1EiiLNS1E_9ScaleType4KindE0ELNS_15FloatRoundStyleE2EaEENS1_15EpilogueDefaultEEEEEvvEEEEvNT_6ParamsE,"ax",@progbits
	.align	128
.text._ZN7cutlass13device_kernelINS_4gemm6kernel13GemmUniversalIN4cute5tupleIJiiiiEEENS1_10collective13CollectiveMmaINS1_34MainloopSm90TmaGmmaWarpSpecializedILi5ENS5_IJNS4_1CILi1EEESB_SB_EEENS1_32KernelTmaWarpSpecializedPingpongEEENS5_IJNSA_ILi64EEENSA_ILi128EEESG_EEEaNS5_IJlSB_lEEEaSI_NS4_8TiledMMAINS4_8MMA_AtomIJNS4_4SM904GMMA27MMA_64x128x32_S32S8S8_SS_TNEEEENS4_6LayoutISC_NS5_IJNSA_ILi0EEESQ_SQ_EEEEENS5_IJNS4_10UnderscoreEST_ST_EEEEENS4_13SM90_TMA_LOADENS4_14ComposedLayoutINS4_7SwizzleILi3ELi4ELi3EEENS4_18smem_ptr_flag_bitsILi8EEENSP_INS5_IJNSA_ILi8EEESG_EEENS5_IJSG_SB_EEEEEEEvNS4_8identityESW_S16_vS17_EENS_8epilogue10collective6detail29Sm90TmaWarpSpecializedAdapterINS1A_15DefaultEpilogueIaSI_SI_NS19_6thread17LinearCombinationIaLi1EiiLNS1E_9ScaleType4KindE0ELNS_15FloatRoundStyleE2EaEENS1_15EpilogueDefaultEEEEEvvEEEEvNT_6ParamsE:
        .type           _ZN7cutlass13device_kernelINS_4gemm6kernel13GemmUniversalIN4cute5tupleIJiiiiEEENS1_10collective13CollectiveMmaINS1_34MainloopSm90TmaGmmaWarpSpecializedILi5ENS5_IJNS4_1CILi1EEESB_SB_EEENS1_32KernelTmaWarpSpecializedPingpongEEENS5_IJNSA_ILi64EEENSA_ILi128EEESG_EEEaNS5_IJlSB_lEEEaSI_NS4_8TiledMMAINS4_8MMA_AtomIJNS4_4SM904GMMA27MMA_64x128x32_S32S8S8_SS_TNEEEENS4_6LayoutISC_NS5_IJNSA_ILi0EEESQ_SQ_EEEEENS5_IJNS4_10UnderscoreEST_ST_EEEEENS4_13SM90_TMA_LOADENS4_14ComposedLayoutINS4_7SwizzleILi3ELi4ELi3EEENS4_18smem_ptr_flag_bitsILi8EEENSP_INS5_IJNSA_ILi8EEESG_EEENS5_IJSG_SB_EEEEEEEvNS4_8identityESW_S16_vS17_EENS_8epilogue10collective6detail29Sm90TmaWarpSpecializedAdapterINS1A_15DefaultEpilogueIaSI_SI_NS19_6thread17LinearCombinationIaLi1EiiLNS1E_9ScaleType4KindE0ELNS_15FloatRoundStyleE2EaEENS1_15EpilogueDefaultEEEEEvvEEEEvNT_6ParamsE,@function
        .size           _ZN7cutlass13device_kernelINS_4gemm6kernel13GemmUniversalIN4cute5tupleIJiiiiEEENS1_10collective13CollectiveMmaINS1_34MainloopSm90TmaGmmaWarpSpecializedILi5ENS5_IJNS4_1CILi1EEESB_SB_EEENS1_32KernelTmaWarpSpecializedPingpongEEENS5_IJNSA_ILi64EEENSA_ILi128EEESG_EEEaNS5_IJlSB_lEEEaSI_NS4_8TiledMMAINS4_8MMA_AtomIJNS4_4SM904GMMA27MMA_64x128x32_S32S8S8_SS_TNEEEENS4_6LayoutISC_NS5_IJNSA_ILi0EEESQ_SQ_EEEEENS5_IJNS4_10UnderscoreEST_ST_EEEEENS4_13SM90_TMA_LOADENS4_14ComposedLayoutINS4_7SwizzleILi3ELi4ELi3EEENS4_18smem_ptr_flag_bitsILi8EEENSP_INS5_IJNSA_ILi8EEESG_EEENS5_IJSG_SB_EEEEEEEvNS4_8identityESW_S16_vS17_EENS_8epilogue10collective6detail29Sm90TmaWarpSpecializedAdapterINS1A_15DefaultEpilogueIaSI_SI_NS19_6thread17LinearCombinationIaLi1EiiLNS1E_9ScaleType4KindE0ELNS_15FloatRoundStyleE2EaEENS1_15EpilogueDefaultEEEEEvvEEEEvNT_6ParamsE,(.L_x_203 - _ZN7cutlass13device_kernelINS_4gemm6kernel13GemmUniversalIN4cute5tupleIJiiiiEEENS1_10collective13CollectiveMmaINS1_34MainloopSm90TmaGmmaWarpSpecializedILi5ENS5_IJNS4_1CILi1EEESB_SB_EEENS1_32KernelTmaWarpSpecializedPingpongEEENS5_IJNSA_ILi64EEENSA_ILi128EEESG_EEEaNS5_IJlSB_lEEEaSI_NS4_8TiledMMAINS4_8MMA_AtomIJNS4_4SM904GMMA27MMA_64x128x32_S32S8S8_SS_TNEEEENS4_6LayoutISC_NS5_IJNSA_ILi0EEESQ_SQ_EEEEENS5_IJNS4_10UnderscoreEST_ST_EEEEENS4_13SM90_TMA_LOADENS4_14ComposedLayoutINS4_7SwizzleILi3ELi4ELi3EEENS4_18smem_ptr_flag_bitsILi8EEENSP_INS5_IJNSA_ILi8EEESG_EEENS5_IJSG_SB_EEEEEEEvNS4_8identityESW_S16_vS17_EENS_8epilogue10collective6detail29Sm90TmaWarpSpecializedAdapterINS1A_15DefaultEpilogueIaSI_SI_NS19_6thread17LinearCombinationIaLi1EiiLNS1E_9ScaleType4KindE0ELNS_15FloatRoundStyleE2EaEENS1_15EpilogueDefaultEEEEEvvEEEEvNT_6ParamsE)
        .other          _ZN7cutlass13device_kernelINS_4gemm6kernel13GemmUniversalIN4cute5tupleIJiiiiEEENS1_10collective13CollectiveMmaINS1_34MainloopSm90TmaGmmaWarpSpecializedILi5ENS5_IJNS4_1CILi1EEESB_SB_EEENS1_32KernelTmaWarpSpecializedPingpongEEENS5_IJNSA_ILi64EEENSA_ILi128EEESG_EEEaNS5_IJlSB_lEEEaSI_NS4_8TiledMMAINS4_8MMA_AtomIJNS4_4SM904GMMA27MMA_64x128x32_S32S8S8_SS_TNEEEENS4_6LayoutISC_NS5_IJNSA_ILi0EEESQ_SQ_EEEEENS5_IJNS4_10UnderscoreEST_ST_EEEEENS4_13SM90_TMA_LOADENS4_14ComposedLayoutINS4_7SwizzleILi3ELi4ELi3EEENS4_18smem_ptr_flag_bitsILi8EEENSP_INS5_IJNSA_ILi8EEESG_EEENS5_IJSG_SB_EEEEEEEvNS4_8identityESW_S16_vS17_EENS_8epilogue10collective6detail29Sm90TmaWarpSpecializedAdapterINS1A_15DefaultEpilogueIaSI_SI_NS19_6thread17LinearCombinationIaLi1EiiLNS1E_9ScaleType4KindE0ELNS_15FloatRoundStyleE2EaEENS1_15EpilogueDefaultEEEEEvvEEEEvNT_6ParamsE,@"STO_CUDA_ENTRY STV_DEFAULT"
_ZN7cutlass13device_kernelINS_4gemm6kernel13GemmUniversalIN4cute5tupleIJiiiiEEENS1_10collective13CollectiveMmaINS1_34MainloopSm90TmaGmmaWarpSpecializedILi5ENS5_IJNS4_1CILi1EEESB_SB_EEENS1_32KernelTmaWarpSpecializedPingpongEEENS5_IJNSA_ILi64EEENSA_ILi128EEESG_EEEaNS5_IJlSB_lEEEaSI_NS4_8TiledMMAINS4_8MMA_AtomIJNS4_4SM904GMMA27MMA_64x128x32_S32S8S8_SS_TNEEEENS4_6LayoutISC_NS5_IJNSA_ILi0EEESQ_SQ_EEEEENS5_IJNS4_10UnderscoreEST_ST_EEEEENS4_13SM90_TMA_LOADENS4_14ComposedLayoutINS4_7SwizzleILi3ELi4ELi3EEENS4_18smem_ptr_flag_bitsILi8EEENSP_INS5_IJNSA_ILi8EEESG_EEENS5_IJSG_SB_EEEEEEEvNS4_8identityESW_S16_vS17_EENS_8epilogue10collective6detail29Sm90TmaWarpSpecializedAdapterINS1A_15DefaultEpilogueIaSI_SI_NS19_6thread17LinearCombinationIaLi1EiiLNS1E_9ScaleType4KindE0ELNS_15FloatRoundStyleE2EaEENS1_15EpilogueDefaultEEEEEvvEEEEvNT_6ParamsE:
[----:B------:R-:W0:Y:S02]  /*0000*/  LDC R1, c[0x0][0x28] ;  /* 0x00000a00ff017b82 */ /* 0x000e240000000800 */
[----:B0-----:R-:W-:Y:S01]  /*0010*/  VIADD R1, R1, 0xfffffff8 ;  /* 0xfffffff801017836 */ /* 0x001fe20000000000 */
[----:B------:R-:W0:Y:S01]  /*0020*/  S2R R5, SR_TID.X ;  /* 0x0000000000057919 */ /* 0x000e220000002100 */
[----:B------:R-:W-:Y:S01]  /*0030*/  ELECT P0, URZ, PT ;  /* 0x00000000003f782f */ /* 0x000fe20003800000 */
[----:B------:R-:W-:Y:S01]  /*0040*/  BSSY B0, `(.L_x_0) ;  /* 0x000000f000007945 */ /* 0x000fe20003800000 */
[--C-:B0-----:R-:W-:Y:S02]  /*0050*/  SHF.R.U32.HI R0, RZ, 0x5, R5.reuse ;  /* 0x00000005ff007819 */ /* 0x101fe40000011605 */
[----:B------:R-:W-:-:S03]  /*0060*/  SHF.R.U32.HI R4, RZ, 0x7, R5 ;  /* 0x00000007ff047819 */ /* 0x000fc60000011605 */
[----:B------:R-:W0:Y:S04]  /*0070*/  SHFL.IDX PT, R2, R0, RZ, 0x1f ;  /* 0x00001fff00027589 */ /* 0x000e2800000e0000 */
[----:B------:R1:W2:Y:S01]  /*0080*/  SHFL.IDX PT, R7, R4, RZ, 0x1f ;  /* 0x00001fff04077589 */ /* 0x0002a200000e0000 */
[----:B0-----:R-:W-:-:S13]  /*0090*/  ISETP.NE.OR P0, PT, R2, RZ, !P0 ;  /* 0x000000ff0200720c */ /* 0x001fda0004705670 */
[----:B-12---:R-:W-:Y:S05]  /*00a0*/  @P0 BRA `(.L_x_1) ;  /* 0x0000000000200947 */ /* 0x006fea0003800000 */
[----:B------:R-:W-:Y:S02]  /*00b0*/  ULDC.64 UR4, c[0x0][0x198] ;  /* 0x0000660000047ab9 */ /* 0x000fe40000000a00 */
[----:B------:R-:W-:Y:S02]  /*00c0*/  UIADD3 UR6, UP0, UR4, 0xf0, URZ ;  /* 0x000000f004067890 */ /* 0x000fe4000ff1e03f */
[----:B------:R-:W-:Y:S02]  /*00d0*/  UIADD3 UR4, UP1, UR4, 0x1f0, URZ ;  /* 0x000001f004047890 */ /* 0x000fe4000ff3e03f */
[----:B------:R-:W-:Y:S02]  /*00e0*/  UIADD3.X UR7, URZ, UR5, URZ, UP0, !UPT ;  /* 0x000000053f077290 */ /* 0x000fe400087fe43f */
[----:B------:R-:W-:-:S07]  /*00f0*/  UIADD3.X UR5, URZ, UR5, URZ, UP1, !UPT ;  /* 0x000000053f057290 */ /* 0x000fce0008ffe43f */
[----:B------:R0:W-:Y:S02]  /*0100*/  UTMACCTL.PF [UR6] ;  /* 0x00000000060079b9 */ /* 0x0001e40008040000 */
[----:B------:R0:W-:Y:S02]  /*0110*/  UTMACCTL.PF [UR4] ;  /* 0x00000000040079b9 */ /* 0x0001e40008040000 */
[----:B0-----:R-:W-:Y:S01]  /*0120*/  NOP ;  /* 0x0000000000007918 */ /* 0x001fe20000000000 */
.L_x_1:
[----:B------:R-:W-:Y:S05]  /*0130*/  BSYNC B0 ;  /* 0x0000000000007941 */ /* 0x000fea0003800000 */
.L_x_0:
[----:B------:R-:W0:Y:S02]  /*0140*/  SHFL.IDX PT, R3, R0, RZ, 0x1f ;  /* 0x00001fff00037589 */ /* 0x000e2400000e0000 */
[----:B0-----:R-:W-:-:S13]  /*0150*/  ISETP.NE.AND P0, PT, R3, RZ, PT ;  /* 0x000000ff0300720c */ /* 0x001fda0003f05270 */
[----:B------:R-:W-:Y:S05]  /*0160*/  @P0 BRA `(.L_x_2) ;  /* 0x0000000000600947 */ /* 0x000fea0003800000 */
[----:B------:R-:W0:Y:S01]  /*0170*/  S2UR UR8, SR_CgaCtaId ;  /* 0x00000000000879c3 */ /* 0x000e220000008800 */
[----:B------:R-:W-:Y:S01]  /*0180*/  UMOV UR4, 0x400 ;  /* 0x0000040000047882 */ /* 0x000fe20000000000 */
[----:B------:R-:W-:Y:S01]  /*0190*/  UMOV UR5, 0x1 ;  /* 0x0000000100057882 */ /* 0x000fe20000000000 */
[----:B------:R-:W-:Y:S01]  /*01a0*/  UMOV UR6, 0x80 ;  /* 0x0000008000067882 */ /* 0x000fe20000000000 */
[----:B------:R-:W-:Y:S01]  /*01b0*/  ELECT P0, URZ, PT ;  /* 0x00000000003f782f */ /* 0x000fe20003800000 */
[----:B------:R-:W-:-:S04]  /*01c0*/  UIADD3 UR6, -UR6, 0x100000, URZ ;  /* 0x0010000006067890 */ /* 0x000fc8000fffe13f */
[----:B------:R-:W-:Y:S02]  /*01d0*/  USHF.L.U32 UR7, UR6, 0xb, URZ ;  /* 0x0000000b06077899 */ /* 0x000fe4000800063f */
[----:B------:R-:W-:Y:S02]  /*01e0*/  USHF.L.U32 UR6, UR6, 0x1, URZ ;  /* 0x0000000106067899 */ /* 0x000fe4000800063f */
[----:B0-----:R-:W-:Y:S02]  /*01f0*/  ULEA UR8, UR8, UR4, 0x18 ;  /* 0x0000000408087291 */ /* 0x001fe4000f8ec03f */
[----:B------:R-:W-:-:S04]  /*0200*/  UIADD3 UR4, -UR5, 0x100000, URZ ;  /* 0x0010000005047890 */ /* 0x000fc8000fffe13f */
[----:B------:R-:W-:Y:S02]  /*0210*/  USHF.L.U32 UR5, UR4, 0xb, URZ ;  /* 0x0000000b04057899 */ /* 0x000fe4000800063f */
[----:B------:R-:W-:Y:S01]  /*0220*/  USHF.L.U32 UR4, UR4, 0x1, URZ ;  /* 0x0000000104047899 */ /* 0x000fe2000800063f */
[----:B------:R-:W0:Y:S11]  /*0230*/  FENCE.VIEW.ASYNC.S ;  /* 0x00000000000073c6 */ /* 0x000e360000000000 */
[----:B0-----:R0:W1:Y:S01]  /*0240*/  SYNCS.EXCH.64 URZ, [UR8], UR4 ;  /* 0x00000004083f75b2 */ /* 0x0010620008000100 */
[----:B------:R0:W2:Y:S01]  /*0250*/  SYNCS.EXCH.64 URZ, [UR8+0x28], UR6 ;  /* 0x00002806083f75b2 */ /* 0x0000a20008000100 */
[----:B------:R0:W3:Y:S01]  /*0260*/  SYNCS.EXCH.64 URZ, [UR8+0x8], UR4 ;  /* 0x00000804083f75b2 */ /* 0x0000e20008000100 */
[----:B------:R0:W4:Y:S01]  /*0270*/  SYNCS.EXCH.64 URZ, [UR8+0x30], UR6 ;  /* 0x00003006083f75b2 */ /* 0x0001220008000100 */
[----:B------:R0:W0:Y:S01]  /*0280*/  SYNCS.EXCH.64 URZ, [UR8+0x10], UR4 ;  /* 0x00001004083f75b2 */ /* 0x0000220008000100 */
[----:B------:R0:W0:Y:S01]  /*0290*/  SYNCS.EXCH.64 URZ, [UR8+0x38], UR6 ;  /* 0x00003806083f75b2 */ /* 0x0000220008000100 */
[----:B------:R0:W0:Y:S01]  /*02a0*/  SYNCS.EXCH.64 URZ, [UR8+0x18], UR4 ;  /* 0x00001804083f75b2 */ /* 0x0000220008000100 */
[----:B------:R0:W0:Y:S01]  /*02b0*/  SYNCS.EXCH.64 URZ, [UR8+0x40], UR6 ;  /* 0x00004006083f75b2 */ /* 0x0000220008000100 */
[----:B------:R0:W0:Y:S01]  /*02c0*/  SYNCS.EXCH.64 URZ, [UR8+0x20], UR4 ;  /* 0x00002004083f75b2 */ /* 0x0000220008000100 */
[----:B------:R0:W0:Y:S01]  /*02d0*/  SYNCS.EXCH.64 URZ, [UR8+0x48], UR6 ;  /* 0x00004806083f75b2 */ /* 0x0000220008000100 */
[----:B------:R-:W-:Y:S01]  /*02e0*/  NOP ;  /* 0x0000000000007918 */ /* 0x000fe20000000000 */
.L_x_2:
[----:B------:R-:W5:Y:S01]  /*02f0*/  SHFL.IDX PT, R6, R0, RZ, 0x1f ;  /* 0x00001fff00067589 */ /* 0x000f6200000e0000 */
[----:B------:R-:W-:Y:S01]  /*0300*/  ELECT P0, URZ, PT ;  /* 0x00000000003f782f */ /* 0x000fe20003800000 */
[----:B------:R-:W-:Y:S01]  /*0310*/  NOP ;  /* 0x0000000000007918 */ /* 0x000fe20000000000 */
[----:B------:R-:W-:Y:S01]  /*0320*/  ELECT P1, URZ, PT ;  /* 0x00000000003f782f */ /* 0x000fe20003820000 */
[----:B------:R1:W2:Y:S01]  /*0330*/  SHFL.IDX PT, R3, R0, RZ, 0x1f ;  /* 0x00001fff00037589 */ /* 0x0002a200000e0000 */
[----:B0-----:R-:W-:Y:S01]  /*0340*/  UMOV UR4, 0x20 ;  /* 0x0000002000047882 */ /* 0x001fe20000000000 */
[----:B------:R-:W-:Y:S01]  /*0350*/  UMOV UR11, 0x80 ;  /* 0x00000080000b7882 */ /* 0x000fe20000000000 */
[----:B------:R-:W-:Y:S01]  /*0360*/  NOP ;  /* 0x0000000000007918 */ /* 0x000fe20000000000 */
[----:B------:R-:W0:Y:S01]  /*0370*/  SHFL.IDX PT, R4, R4, RZ, 0x1f ;  /* 0x00001fff04047589 */ /* 0x000e2200000e0000 */
[C---:B------:R-:W-:Y:S01]  /*0380*/  VIADD R31, R7.reuse, 0xffffffff ;  /* 0xffffffff071f7836 */ /* 0x040fe20000000000 */
[----:B------:R-:W-:Y:S01]  /*0390*/  ULDC.64 UR36, c[0x0][0x208] ;  /* 0x0000820000247ab9 */ /* 0x000fe20000000a00 */
[----:B------:R-:W-:-:S02]  /*03a0*/  ISETP.NE.AND P2, PT, R7, RZ, PT ;  /* 0x000000ff0700720c */ /* 0x000fc40003f45270 */
[----:B-1----:R-:W-:Y:S02]  /*03b0*/  SHF.R.S32.HI R0, RZ, 0x1f, R5 ;  /* 0x0000001fff007819 */ /* 0x002fe40000011405 */
[----:B------:R-:W-:Y:S02]  /*03c0*/  ISETP.GE.U32.AND P3, PT, R31, 0x2, PT ;  /* 0x000000021f00780c */ /* 0x000fe40003f66070 */
[----:B------:R-:W-:-:S04]  /*03d0*/  LEA.HI R0, R0, R5, RZ, 0x7 ;  /* 0x0000000500007211 */ /* 0x000fc800078f38ff */
[----:B------:R-:W-:Y:S02]  /*03e0*/  LOP3.LUT R0, R0, 0xffffff80, RZ, 0xc0, !PT ;  /* 0xffffff8000007812 */ /* 0x000fe400078ec0ff */
[----:B-----5:R-:W-:Y:S02]  /*03f0*/  ISETP.NE.OR P0, PT, R6, RZ, !P0 ;  /* 0x000000ff0600720c */ /* 0x020fe40004705670 */
[----:B--2---:R-:W-:Y:S02]  /*0400*/  ISETP.NE.OR P1, PT, R3, RZ, !P1 ;  /* 0x000000ff0300720c */ /* 0x004fe40004f25670 */
[----:B------:R-:W-:Y:S02]  /*0410*/  SHF.R.S32.HI R3, RZ, 0x1f, R2 ;  /* 0x0000001fff037819 */ /* 0x000fe40000011402 */
[----:B0-----:R-:W-:Y:S01]  /*0420*/  R2UR UR43, R4 ;  /* 0x00000000042b72ca */ /* 0x001fe200000e0000 */
[----:B------:R-:W-:Y:S01]  /*0430*/  IMAD.IADD R4, R5, 0x1, -R0 ;  /* 0x0000000105047824 */ /* 0x000fe200078e0a00 */
[----:B------:R-:W-:-:S05]  /*0440*/  LEA.HI R3, R3, R2, RZ, 0x2 ;  /* 0x0000000203037211 */ /* 0x000fca00078f10ff */
[----:B------:R-:W-:Y:S01]  /*0450*/  VOTEU.ALL UP0, P0 ;  /* 0x00000000003f7886 */ /* 0x000fe20000000000 */
[----:B------:R-:W-:Y:S01]  /*0460*/  LOP3.LUT R3, R3, 0xfffffffc, RZ, 0xc0, !PT ;  /* 0xfffffffc03037812 */ /* 0x000fe200078ec0ff */
[----:B------:R-:W-:-:S03]  /*0470*/  VOTEU.ALL UP1, P1 ;  /* 0x00000000003f7886 */ /* 0x000fc60000820000 */
[----:B------:R-:W0:Y:S01]  /*0480*/  @!UP0 S2UR UR7, SR_CgaCtaId ;  /* 0x00000000000789c3 */ /* 0x000e220000008800 */
[----:B------:R-:W-:Y:S01]  /*0490*/  @!UP0 UMOV UR6, 0x400 ;  /* 0x0000040000068882 */ /* 0x000fe20000000000 */
[----:B------:R-:W-:-:S04]  /*04a0*/  @!UP0 UIADD3 UR4, -UR4, 0x100000, URZ ;  /* 0x0010000004048890 */ /* 0x000fc8000fffe13f */
[----:B------:R-:W-:Y:S02]  /*04b0*/  @!UP0 USHF.L.U32 UR5, UR4, 0xb, URZ ;  /* 0x0000000b04058899 */ /* 0x000fe4000800063f */
[----:B------:R-:W-:Y:S01]  /*04c0*/  @!UP0 USHF.L.U32 UR4, UR4, 0x1, URZ ;  /* 0x0000000104048899 */ /* 0x000fe2000800063f */
[----:B------:R-:W-:Y:S01]  /*04d0*/  IMAD.IADD R14, R2, 0x1, -R3 ;  /* 0x00000001020e7824 */ /* 0x000fe200078e0a03 */
[----:B------:R-:W-:Y:S01]  /*04e0*/  @!UP1 UMOV UR9, 0x400 ;  /* 0x0000040000099882 */ /* 0x000fe20000000000 */
[----:B------:R-:W-:Y:S01]  /*04f0*/  VOTEU.ALL UP2, P1 ;  /* 0x00000000003f7886 */ /* 0x000fe20000840000 */
[----:B------:R-:W-:Y:S01]  /*0500*/  VOTEU.ALL UP3, P1 ;  /* 0x00000000003f7886 */ /* 0x000fe20000860000 */
[----:B------:R-:W-:Y:S01]  /*0510*/  VOTEU.ALL UP4, P1 ;  /* 0x00000000003f7886 */ /* 0x000fe20000880000 */
[----:B------:R-:W1:Y:S01]  /*0520*/  @!UP1 S2UR UR10, SR_CgaCtaId ;  /* 0x00000000000a99c3 */ /* 0x000e620000008800 */
[----:B------:R-:W-:Y:S01]  /*0530*/  VOTEU.ALL UP5, P1 ;  /* 0x00000000003f7886 */ /* 0x000fe200008a0000 */
[----:B0-----:R-:W-:-:S02]  /*0540*/  @!UP0 ULEA UR8, UR7, UR6, 0x18 ;  /* 0x0000000607088291 */ /* 0x001fc4000f8ec03f */
[----:B------:R-:W-:-:S04]  /*0550*/  @!UP1 UIADD3 UR6, -UR11, 0x100000, URZ ;  /* 0x001000000b069890 */ /* 0x000fc8000fffe13f */
[----:B------:R-:W-:Y:S02]  /*0560*/  @!UP1 USHF.L.U32 UR7, UR6, 0xb, URZ ;  /* 0x0000000b06079899 */ /* 0x000fe4000800063f */
[----:B------:R-:W-:Y:S01]  /*0570*/  @!UP1 USHF.L.U32 UR6, UR6, 0x1, URZ ;  /* 0x0000000106069899 */ /* 0x000fe2000800063f */
[----:B------:R-:W-:Y:S01]  /*0580*/  VOTEU.ALL UP0, P0 ;  /* 0x00000000003f7886 */ /* 0x000fe20000000000 */
[----:B-1----:R-:W-:Y:S01]  /*0590*/  @!UP1 ULEA UR9, UR10, UR9, 0x18 ;  /* 0x000000090a099291 */ /* 0x002fe2000f8ec03f */
[----:B------:R-:W-:Y:S02]  /*05a0*/  VOTEU.ALL UP1, P0 ;  /* 0x00000000003f7886 */ /* 0x000fe40000020000 */
[----:B------:R-:W-:Y:S01]  /*05b0*/  ULDC.64 UR10, c[0x0][0x598] ;  /* 0x00016600000a7ab9 */ /* 0x000fe20000000a00 */
[----:B------:R-:W-:Y:S01]  /*05c0*/  ISETP.NE.AND P0, PT, R14, 0x3, PT ;  /* 0x000000030e00780c */ /* 0x000fe20003f05270 */
[----:B------:R-:W0:Y:S02]  /*05d0*/  FENCE.VIEW.ASYNC.S ;  /* 0x00000000000073c6 */ /* 0x000e240000000000 */
[----:B0-----:R0:W3:Y:S01]  /*05e0*/  @!UP0 SYNCS.EXCH.64 URZ, [UR8+0x80], UR4 ;  /* 0x00008004083f85b2 */ /* 0x0010e20008000100 */
[----:B------:R-:W-:-:S02]  /*05f0*/  ISETP.NE.U32.AND P1, PT, RZ, UR10, PT ;  /* 0x0000000aff007c0c */ /* 0x000fc4000bf25070 */
[----:B------:R-:W-:Y:S02]  /*0600*/  ISETP.EQ.OR P0, PT, R14, RZ, !P0 ;  /* 0x000000ff0e00720c */ /* 0x000fe40004702670 */
[----:B------:R-:W-:Y:S02]  /*0610*/  ISETP.NE.AND.EX P1, PT, RZ, UR11, PT, P1 ;  /* 0x0000000bff007c0c */ /* 0x000fe4000bf25310 */
[----:B------:R-:W-:-:S04]  /*0620*/  ISETP.EQ.AND P0, PT, R7, RZ, P0 ;  /* 0x000000ff0700720c */ /* 0x000fc80000702270 */
[----:B------:R-:W-:-:S04]  /*0630*/  SEL R23, RZ, 0x1, !P0 ;  /* 0x00000001ff177807 */ /* 0x000fc80004000000 */
[----:B------:R-:W-:Y:S01]  /*0640*/  SEL R23, R23, 0x2, P3 ;  /* 0x0000000217177807 */ /* 0x000fe20001800000 */
[----:B------:R0:W3:Y:S01]  /*0650*/  @!UP1 SYNCS.EXCH.64 URZ, [UR8+0x88], UR4 ;  /* 0x00008804083f95b2 */ /* 0x0000e20008000100 */
[----:B------:R-:W-:Y:S01]  /*0660*/  NOP ;  /* 0x0000000000007918 */ /* 0x000fe20000000000 */
[----:B------:R0:W3:Y:S01]  /*0670*/  @!UP2 SYNCS.EXCH.64 URZ, [UR9+0x60], UR6 ;  /* 0x00006006093fa5b2 */ /* 0x0000e20008000100 */
[----:B------:R0:W3:Y:S01]  /*0680*/  @!UP3 SYNCS.EXCH.64 URZ, [UR9+0x68], UR6 ;  /* 0x00006806093fb5b2 */ /* 0x0000e20008000100 */
[----:B------:R0:W3:Y:S01]  /*0690*/  @!UP4 SYNCS.EXCH.64 URZ, [UR9+0x70], UR6 ;  /* 0x00007006093fc5b2 */ /* 0x0000e20008000100 */
[----:B------:R0:W3:Y:S01]  /*06a0*/  @!UP5 SYNCS.EXCH.64 URZ, [UR9+0x78], UR6 ;  /* 0x00007806093fd5b2 */ /* 0x0000e20008000100 */
[----:B------:R-:W-:Y:S01]  /*06b0*/  NOP ;  /* 0x0000000000007918 */ /* 0x000fe20000000000 */
[----:B---34-:R-:W-:Y:S06]  /*06c0*/  BAR.SYNC.DEFER_BLOCKING 0x0 ;  /* 0x0000000000007b1d */ /* 0x018fec0000010000 */
[----:B0-----:R-:W-:Y:S05]  /*06d0*/  @!P1 BRA `(.L_x_3) ;  /* 0x00000000001c9947 */ /* 0x001fea0003800000 */
[----:B------:R-:W0:Y:S02]  /*06e0*/  LDC.64 R2, c[0x0][0x598] ;  /* 0x00016600ff027b82 */ /* 0x000e240000000a00 */
[----:B0-----:R-:W2:Y:S02]  /*06f0*/  LDG.E.64 R2, desc[UR36][R2.64] ;  /* 0x0000002402027981 */ /* 0x001ea4000c1e1b00 */
[----:B--2---:R-:W-:-:S04]  /*0700*/  ISETP.NE.U32.AND P0, PT, R2, RZ, PT ;  /* 0x000000ff0200720c */ /* 0x004fc80003f05070 */
[----:B------:R-:W-:-:S13]  /*0710*/  ISETP.NE.AND.EX P0, PT, R3, RZ, PT, P0 ;  /* 0x000000ff0300720c */ /* 0x000fda0003f05300 */
[----:B------:R-:W-:Y:S05]  /*0720*/  @!P0 BRA `(.L_x_3) ;  /* 0x0000000000088947 */ /* 0x000fea0003800000 */
[----:B------:R1:W5:Y:S01]  /*0730*/  LD.E R88, desc[UR36][R2.64] ;  /* 0x0000002402587980 */ /* 0x000362000c101900 */
[----:B------:R-:W-:Y:S05]  /*0740*/  BRA `(.L_x_4) ;  /* 0x0000000000247947 */ /* 0x000fea0003800000 */
.L_x_3:
[----:B------:R-:W-:Y:S02]  /*0750*/  ULDC.64 UR4, c[0x0][0x588] ;  /* 0x0001620000047ab9 */ /* 0x000fe40000000a00 */
[----:B------:R-:W-:-:S04]  /*0760*/  ISETP.NE.U32.AND P0, PT, RZ, UR4, PT ;  /* 0x00000004ff007c0c */ /* 0x000fc8000bf05070 */
[----:B------:R-:W-:-:S13]  /*0770*/  ISETP.NE.AND.EX P0, PT, RZ, UR5, PT, P0 ;  /* 0x00000005ff007c0c */ /* 0x000fda000bf05300 */
[----:B------:R-:W-:Y:S05]  /*0780*/  @!P0 BRA `(.L_x_5) ;  /* 0x00000000000c8947 */ /* 0x000fea0003800000 */
[----:B------:R-:W0:Y:S02]  /*0790*/  LDC.64 R88, c[0x0][0x588] ;  /* 0x00016200ff587b82 */ /* 0x000e240000000a00 */
[----:B0-----:R0:W5:Y:S01]  /*07a0*/  LDG.E R88, desc[UR36][R88.64] ;  /* 0x0000002458587981 */ /* 0x001162000c1e1900 */
[----:B------:R-:W-:Y:S05]  /*07b0*/  BRA `(.L_x_4) ;  /* 0x0000000000087947 */ /* 0x000fea0003800000 */
.L_x_5:
[----:B------:R-:W-:Y:S02]  /*07c0*/  ULDC UR4, c[0x0][0x580] ;  /* 0x0001600000047ab9 */ /* 0x000fe40000000800 */
[----:B------:R-:W-:-:S07]  /*07d0*/  IMAD.U32 R88, RZ, RZ, UR4 ;  /* 0x00000004ff587e24 */ /* 0x000fce000f8e00ff */
.L_x_4:
[----:B------:R-:W-:Y:S02]  /*07e0*/  ULDC.64 UR4, c[0x0][0x5a0] ;  /* 0x0001680000047ab9 */ /* 0x000fe40000000a00 */
[----:B------:R-:W-:-:S04]  /*07f0*/  ISETP.NE.U32.AND P0, PT, RZ, UR4, PT ;  /* 0x00000004ff007c0c */ /* 0x000fc8000bf05070 */
[----:B------:R-:W-:-:S13]  /*0800*/  ISETP.NE.AND.EX P0, PT, RZ, UR5, PT, P0 ;  /* 0x00000005ff007c0c */ /* 0x000fda000bf05300 */
[----:B------:R-:W-:Y:S05]  /*0810*/  @!P0 BRA `(.L_x_6) ;  /* 0x00000000001c8947 */ /* 0x000fea0003800000 */
[----:B-1----:R-:W1:Y:S02]  /*0820*/  LDC.64 R2, c[0x0][0x5a0] ;  /* 0x00016800ff027b82 */ /* 0x002e640000000a00 */
[----:B-1----:R-:W2:Y:S02]  /*0830*/  LDG.E.64 R2, desc[UR36][R2.64] ;  /* 0x0000002402027981 */ /* 0x002ea4000c1e1b00 */
[----:B--2---:R-:W-:-:S04]  /*0840*/  ISETP.NE.U32.AND P0, PT, R2, RZ, PT ;  /* 0x000000ff0200720c */ /* 0x004fc80003f05070 */
[----:B------:R-:W-:-:S13]  /*0850*/  ISETP.NE.AND.EX P0, PT, R3, RZ, PT, P0 ;  /* 0x000000ff0300720c */ /* 0x000fda0003f05300 */
[----:B------:R-:W-:Y:S05]  /*0860*/  @!P0 BRA `(.L_x_6) ;  /* 0x0000000000088947 */ /* 0x000fea0003800000 */
[----:B0-----:R2:W5:Y:S01]  /*0870*/  LD.E R89, desc[UR36][R2.64] ;  /* 0x0000002402597980 */ /* 0x001562000c101900 */
[----:B------:R-:W-:Y:S05]  /*0880*/  BRA `(.L_x_7) ;  /* 0x0000000000247947 */ /* 0x000fea0003800000 */
.L_x_6:
[----:B------:R-:W-:Y:S02]  /*0890*/  ULDC.64 UR4, c[0x0][0x590] ;  /* 0x0001640000047ab9 */ /* 0x000fe40000000a00 */
[----:B------:R-:W-:-:S04]  /*08a0*/  ISETP.NE.U32.AND P0, PT, RZ, UR4, PT ;  /* 0x00000004ff007c0c */ /* 0x000fc8000bf05070 */
[----:B------:R-:W-:-:S13]  /*08b0*/  ISETP.NE.AND.EX P0, PT, RZ, UR5, PT, P0 ;  /* 0x00000005ff007c0c */ /* 0x000fda000bf05300 */
[----:B------:R-:W-:Y:S05]  /*08c0*/  @!P0 BRA `(.L_x_8) ;  /* 0x00000000000c8947 */ /* 0x000fea0003800000 */
[----:B-1----:R-:W0:Y:S02]  /*08d0*/  LDC.64 R2, c[0x0][0x590] ;  /* 0x00016400ff027b82 */ /* 0x002e240000000a00 */
[----:B0-----:R0:W5:Y:S01]  /*08e0*/  LDG.E R89, desc[UR36][R2.64] ;  /* 0x0000002402597981 */ /* 0x001162000c1e1900 */
[----:B------:R-:W-:Y:S05]  /*08f0*/  BRA `(.L_x_7) ;  /* 0x0000000000087947 */ /* 0x000fea0003800000 */
.L_x_8:
[----:B------:R-:W-:Y:S02]  /*0900*/  ULDC UR4, c[0x0][0x584] ;  /* 0x0001610000047ab9 */ /* 0x000fe40000000800 */
[----:B0-----:R-:W-:-:S07]  /*0910*/  IMAD.U32 R89, RZ, RZ, UR4 ;  /* 0x00000004ff597e24 */ /* 0x001fce000f8e00ff */
.L_x_7:
[----:B012---:R-:W0:Y:S01]  /*0920*/  LDC R2, c[0x0][0x65c] ;  /* 0x00019700ff027b82 */ /* 0x007e220000000800 */
[----:B------:R-:W1:Y:S01]  /*0930*/  S2R R15, SR_CTAID.Y ;  /* 0x00000000000f7919 */ /* 0x000e620000002600 */
[----:B------:R-:W-:Y:S01]  /*0940*/  ULDC UR6, c[0x0][0x28c] ;  /* 0x0000a30000067ab9 */ /* 0x000fe20000000800 */
[----:B------:R-:W-:Y:S01]  /*0950*/  ISETP.NE.AND P0, PT, R7, 0x2, PT ;  /* 0x000000020700780c */ /* 0x000fe20003f05270 */
[----:B------:R-:W-:Y:S01]  /*0960*/  UIADD3 UR6, UR6, 0x7f, URZ ;  /* 0x0000007f06067890 */ /* 0x000fe2000fffe03f */
[----:B------:R-:W2:Y:S01]  /*0970*/  S2R R6, SR_CTAID.X ;  /* 0x0000000000067919 */ /* 0x000ea20000002500 */
[----:B------:R-:W-:Y:S01]  /*0980*/  UMOV UR38, URZ ;  /* 0x0000003f00267c82 */ /* 0x000fe20008000000 */
[----:B------:R-:W-:Y:S01]  /*0990*/  UMOV UR39, URZ ;  /* 0x0000003f00277c82 */ /* 0x000fe20008000000 */
[----:B------:R-:W-:Y:S01]  /*09a0*/  USHF.R.S32.HI UR7, URZ, 0x1f, UR6 ;  /* 0x0000001f3f077899 */ /* 0x000fe20008011406 */
[----:B------:R-:W-:-:S03]  /*09b0*/  ULDC.64 UR8, c[0x0][0x650] ;  /* 0x0001940000087ab9 */ /* 0x000fc60000000a00 */
[----:B------:R-:W-:-:S04]  /*09c0*/  ULEA.HI UR7, UR7, UR6, URZ, 0x7 ;  /* 0x0000000607077291 */ /* 0x000fc8000f8f383f */
[----:B------:R-:W-:Y:S01]  /*09d0*/  USHF.R.S32.HI UR40, URZ, 0x7, UR7 ;  /* 0x000000073f287899 */ /* 0x000fe20008011407 */
[----:B0-----:R-:W-:-:S13]  /*09e0*/  ISETP.NE.AND P1, PT, R2, 0x1, PT ;  /* 0x000000010200780c */ /* 0x001fda0003f25270 */
[----:B------:R-:W2:Y:S01]  /*09f0*/  @P1 LDC R17, c[0x0][0x10] ;  /* 0x00000400ff111b82 */ /* 0x000ea20000000800 */
[----:B-1----:R-:W-:Y:S02]  /*0a00*/  @P1 IMAD.MOV.U32 R8, RZ, RZ, R15 ;  /* 0x000000ffff081224 */ /* 0x002fe400078e000f */
[----:B------:R-:W-:Y:S02]  /*0a10*/  @P1 IMAD.MOV.U32 R9, RZ, RZ, RZ ;  /* 0x000000ffff091224 */ /* 0x000fe400078e00ff */
[----:B------:R-:W-:-:S03]  /*0a20*/  @P1 IMAD.MOV.U32 R7, RZ, RZ, RZ ;  /* 0x000000ffff071224 */ /* 0x000fc600078e00ff */
[----:B------:R-:W0:Y:S01]  /*0a30*/  @!P1 LDC R3, c[0x0][0xc] ;  /* 0x00000300ff039b82 */ /* 0x000e220000000800 */
[----:B------:R-:W-:Y:S01]  /*0a40*/  ULDC UR4, c[0x0][0xc] ;  /* 0x0000030000047ab9 */ /* 0x000fe20000000800 */
[----:B------:R-:W-:Y:S02]  /*0a50*/  ULDC UR5, c[0x0][0x10] ;  /* 0x0000040000057ab9 */ /* 0x000fe40000000800 */
[----:B------:R-:W-:-:S04]  /*0a60*/  UIMAD.WIDE.U32 UR4, UR4, UR5, URZ ;  /* 0x00000005040472a5 */ /* 0x000fc8000f8e003f */
[----:B------:R-:W1:Y:S01]  /*0a70*/  LDC R0, c[0x0][0x14] ;  /* 0x00000500ff007b82 */ /* 0x000e620000000800 */
[----:B--2---:R-:W-:-:S04]  /*0a80*/  @P1 IMAD.WIDE.U32 R16, R6, R17, R8 ;  /* 0x0000001106101225 */ /* 0x004fc800078e0008 */
[----:B------:R-:W-:Y:S02]  /*0a90*/  @P1 IMAD.IADD R17, R17, 0x1, R7 ;  /* 0x0000000111111824 */ /* 0x000fe400078e0207 */
[----:B------:R-:W-:Y:S02]  /*0aa0*/  IMAD.MOV.U32 R7, RZ, RZ, RZ ;  /* 0x000000ffff077224 */ /* 0x000fe400078e00ff */
[----:B0-----:R-:W-:-:S04]  /*0ab0*/  @!P1 IMAD.WIDE.U32 R8, R3, R15, R6 ;  /* 0x0000000f03089225 */ /* 0x001fc800078e0006 */
[----:B------:R-:W-:Y:S02]  /*0ac0*/  @!P1 IMAD.MOV.U32 R16, RZ, RZ, R8 ;  /* 0x000000ffff109224 */ /* 0x000fe400078e0008 */
[----:B-1----:R-:W-:-:S04]  /*0ad0*/  IMAD.WIDE.U32 R10, R0, UR4, RZ ;  /* 0x00000004000a7c25 */ /* 0x002fc8000f8e00ff */
[----:B------:R-:W-:Y:S01]  /*0ae0*/  IMAD R3, R0, UR5, RZ ;  /* 0x0000000500037c24 */ /* 0x000fe2000f8e02ff */
[----:B------:R0:W-:Y:S01]  /*0af0*/  STL.64 [R1], R10 ;  /* 0x0000000a01007387 */ /* 0x0001e20000100a00 */
[----:B------:R-:W-:Y:S02]  /*0b00*/  @!P1 IMAD.MOV.U32 R17, RZ, RZ, R9 ;  /* 0x000000ffff119224 */ /* 0x000fe400078e0009 */
[----:B------:R-:W-:Y:S01]  /*0b10*/  IMAD.IADD R0, R11, 0x1, R3 ;  /* 0x000000010b007824 */ /* 0x000fe200078e0203 */
[----:B------:R-:W-:Y:S06]  /*0b20*/  @P0 BRA `(.L_x_9) ;  /* 0x0000000000200947 */ /* 0x000fec0003800000 */
[----:B------:R-:W-:Y:S01]  /*0b30*/  UISETP.GE.U32.AND UP0, UPT, UR40, 0x5, UPT ;  /* 0x000000052800788c */ /* 0x000fe2000bf06070 */
[----:B------:R-:W-:Y:S01]  /*0b40*/  IADD3 R16, P0, R16, R10, RZ ;  /* 0x0000000a10107210 */ /* 0x000fe20007f1e0ff */
[----:B------:R-:W-:Y:S01]  /*0b50*/  UIMAD.WIDE.U32 UR4, UR40, -0x33333333, URZ ;  /* 0xcccccccd280478a5 */ /* 0x000fe2000f8e003f */
[----:B------:R-:W-:-:S03]  /*0b60*/  UMOV UR39, URZ ;  /* 0x0000003f00277c82 */ /* 0x000fc60008000000 */
[----:B------:R-:W-:Y:S01]  /*0b70*/  USHF.R.U32.HI UR4, URZ, 0x2, UR5 ;  /* 0x000000023f047899 */ /* 0x000fe20008011605 */
[----:B------:R-:W-:-:S03]  /*0b80*/  IMAD.X R17, R0, 0x1, R17, P0 ;  /* 0x0000000100117824 */ /* 0x000fc600000e0611 */
[----:B------:R-:W-:Y:S02]  /*0b90*/  UIMAD UR38, UR4, -0x5, UR40 ;  /* 0xfffffffb042678a4 */ /* 0x000fe4000f8e0228 */
[----:B------:R-:W-:-:S12]  /*0ba0*/  @UP0 ULOP3.LUT UR39, UR4, 0x1, URZ, 0xc0, !UPT ;  /* 0x0000000104270892 */ /* 0x000fd8000f8ec03f */
.L_x_9:
[----:B------:R-:W-:Y:S01]  /*0bb0*/  ISETP.GE.U32.AND P0, PT, R16, UR8, PT ;  /* 0x0000000810007c0c */ /* 0x000fe2000bf06070 */
[----:B------:R-:W-:Y:S01]  /*0bc0*/  IMAD.MOV.U32 R22, RZ, RZ, -0x1 ;  /* 0xffffffffff167424 */ /* 0x000fe200078e00ff */
[----:B------:R-:W-:Y:S01]  /*0bd0*/  PRMT R3, RZ, 0x7610, R3 ;  /* 0x00007610ff037816 */ /* 0x000fe20000000003 */
[----:B------:R-:W-:Y:S01]  /*0be0*/  IMAD.MOV.U32 R19, RZ, RZ, -0x1 ;  /* 0xffffffffff137424 */ /* 0x000fe200078e00ff */
[----:B------:R-:W-:Y:S01]  /*0bf0*/  ISETP.GE.U32.AND.EX P0, PT, R17, UR9, PT, P0 ;  /* 0x0000000911007c0c */ /* 0x000fe2000bf06100 */
[----:B------:R-:W-:-:S12]  /*0c00*/  IMAD.MOV.U32 R18, RZ, RZ, -0x1 ;  /* 0xffffffffff127424 */ /* 0x000fd800078e00ff */
[----:B------:R-:W-:Y:S05]  /*0c10*/  @P0 BRA `(.L_x_10) ;  /* 0x0000000400580947 */ /* 0x000fea0003800000 */
[----:B------:R-:W1:Y:S01]  /*0c20*/  LDC.64 R20, c[0x0][0x628] ;  /* 0x00018a00ff147b82 */ /* 0x000e620000000a00 */
[----:B------:R-:W-:Y:S02]  /*0c30*/  IMAD.MOV.U32 R8, RZ, RZ, R16 ;  /* 0x000000ffff087224 */ /* 0x000fe400078e0010 */
[----:B------:R-:W-:-:S05]  /*0c40*/  IMAD.MOV.U32 R9, RZ, RZ, R17 ;  /* 0x000000ffff097224 */ /* 0x000fca00078e0011 */
[----:B------:R-:W2:Y:S08]  /*0c50*/  LDC R18, c[0x0][0x630] ;  /* 0x00018c00ff127b82 */ /* 0x000eb00000000800 */
[----:B------:R-:W3:Y:S01]  /*0c60*/  LDC.64 R24, c[0x0][0x620] ;  /* 0x00018800ff187b82 */ /* 0x000ee20000000a00 */
[----:B-1----:R-:W-:-:S04]  /*0c70*/  ISETP.NE.U32.AND P0, PT, R20, RZ, PT ;  /* 0x000000ff1400720c */ /* 0x002fc80003f05070 */
[----:B------:R-:W-:-:S13]  /*0c80*/  ISETP.NE.AND.EX P0, PT, R21, RZ, PT, P0 ;  /* 0x000000ff1500720c */ /* 0x000fda0003f05300 */
[----:B--23--:R-:W-:Y:S05]  /*0c90*/  @!P0 BRA `(.L_x_11) ;  /* 0x0000000000288947 */ /* 0x00cfea0003800000 */
[----:B------:R-:W1:Y:S02]  /*0ca0*/  LDC R3, c[0x0][0x634] ;  /* 0x00018d00ff037b82 */ /* 0x000e640000000800 */
[----:B-1----:R-:W-:-:S05]  /*0cb0*/  IADD3 R3, P0, R16, R3, RZ ;  /* 0x0000000310037210 */ /* 0x002fca0007f1e0ff */
[----:B------:R-:W-:-:S04]  /*0cc0*/  IMAD.X R19, RZ, RZ, R17, P0 ;  /* 0x000000ffff137224 */ /* 0x000fc800000e0611 */
[----:B------:R-:W-:-:S04]  /*0cd0*/  IMAD.WIDE.U32 R8, R19, R20, RZ ;  /* 0x0000001413087225 */ /* 0x000fc800078e00ff */
[----:B0-----:R-:W-:-:S04]  /*0ce0*/  IMAD.WIDE.U32 R10, P0, R3, R21, R8 ;  /* 0x00000015030a7225 */ /* 0x001fc80007800008 */
[----:B------:R-:W-:-:S04]  /*0cf0*/  IMAD.WIDE.U32 R8, R3, R20, RZ ;  /* 0x0000001403087225 */ /* 0x000fc800078e00ff */
[----:B------:R-:W-:Y:S01]  /*0d00*/  IMAD.X R13, RZ, RZ, RZ, P0 ;  /* 0x000000ffff0d7224 */ /* 0x000fe200000e06ff */
[----:B------:R-:W-:Y:S01]  /*0d10*/  IADD3 RZ, P0, R9, R10, RZ ;  /* 0x0000000a09ff7210 */ /* 0x000fe20007f1e0ff */
[----:B------:R-:W-:-:S04]  /*0d20*/  IMAD.MOV.U32 R12, RZ, RZ, R11 ;  /* 0x000000ffff0c7224 */ /* 0x000fc800078e000b */
[----:B------:R-:W-:-:S08]  /*0d30*/  IMAD.WIDE.U32.X R8, R19, R21, R12, P0 ;  /* 0x0000001513087225 */ /* 0x000fd000000e040c */
.L_x_11:
[-CC-:B------:R-:W-:Y:S01]  /*0d40*/  SHF.R.U64 R30, R8, R18.reuse, R9.reuse ;  /* 0x00000012081e7219 */ /* 0x180fe20000001209 */
[----:B------:R-:W1:Y:S01]  /*0d50*/  LDC R12, c[0x0][0x618] ;  /* 0x00018600ff0c7b82 */ /* 0x000e620000000800 */
[----:B------:R-:W-:Y:S01]  /*0d60*/  SHF.R.U32.HI R7, RZ, R18, R9 ;  /* 0x00000012ff077219 */ /* 0x000fe20000011609 */
[----:B------:R-:W-:Y:S01]  /*0d70*/  ULDC UR4, c[0x0][0x150] ;  /* 0x0000540000047ab9 */ /* 0x000fe20000000800 */
[----:B0-----:R-:W-:Y:S02]  /*0d80*/  IADD3 R11, P0, RZ, -R30, RZ ;  /* 0x8000001eff0b7210 */ /* 0x001fe40007f1e0ff */
[----:B------:R-:W-:-:S03]  /*0d90*/  I2FP.F32.U32 R3, R6 ;  /* 0x0000000600037245 */ /* 0x000fc60000201000 */
[----:B------:R-:W0:Y:S01]  /*0da0*/  LDC.64 R26, c[0x0][0x640] ;  /* 0x00019000ff1a7b82 */ /* 0x000e220000000a00 */
[----:B------:R-:W-:Y:S02]  /*0db0*/  IMAD.X R13, RZ, RZ, ~R7, P0 ;  /* 0x000000ffff0d7224 */ /* 0x000fe400000e0e07 */
[----:B------:R-:W-:Y:S01]  /*0dc0*/  FMUL R3, R3, UR4 ;  /* 0x0000000403037c20 */ /* 0x000fe20008400000 */
[----:B------:R-:W-:Y:S01]  /*0dd0*/  IMAD.WIDE.U32 R8, R11, R24, R16 ;  /* 0x000000180b087225 */ /* 0x000fe200078e0010 */
[----:B------:R-:W-:-:S03]  /*0de0*/  ULDC UR4, c[0x0][0x154] ;  /* 0x0000550000047ab9 */ /* 0x000fc60000000800 */
[----:B------:R-:W-:Y:S01]  /*0df0*/  IMAD R10, R13, R24, RZ ;  /* 0x000000180d0a7224 */ /* 0x000fe200078e02ff */
[----:B------:R-:W2:Y:S01]  /*0e00*/  LDC R7, c[0x0][0x144] ;  /* 0x00005100ff077b82 */ /* 0x000ea20000000800 */
[----:B------:R-:W3:Y:S02]  /*0e10*/  F2I.U32.TRUNC.NTZ R3, R3 ;  /* 0x0000000300037305 */ /* 0x000ee4000020f000 */
[----:B------:R-:W-:-:S04]  /*0e20*/  IMAD R11, R11, R25, R10 ;  /* 0x000000190b0b7224 */ /* 0x000fc800078e020a */
[----:B------:R-:W-:Y:S01]  /*0e30*/  IMAD.IADD R9, R9, 0x1, R11 ;  /* 0x0000000109097824 */ /* 0x000fe200078e020b */
[----:B------:R-:W4:Y:S01]  /*0e40*/  LDC R18, c[0x0][0x608] ;  /* 0x00018200ff127b82 */ /* 0x000f220000000800 */
[----:B------:R-:W-:-:S03]  /*0e50*/  IMAD.MOV.U32 R11, RZ, RZ, -0x1 ;  /* 0xffffffffff0b7424 */ /* 0x000fc600078e00ff */
[-C--:B-1----:R-:W-:Y:S02]  /*0e60*/  SHF.R.U64 R22, R8, R12.reuse, R9 ;  /* 0x0000000c08167219 */ /* 0x082fe40000001209 */
[----:B------:R-:W-:Y:S02]  /*0e70*/  I2FP.F32.U32 R8, R15 ;  /* 0x0000000f00087245 */ /* 0x000fe40000201000 */
[----:B------:R-:W1:Y:S01]  /*0e80*/  LDC R24, c[0x0][0x658] ;  /* 0x00019600ff187b82 */ /* 0x000e620000000800 */
[----:B0-----:R-:W-:Y:S01]  /*0e90*/  ISETP.NE.U32.AND P0, PT, R26, RZ, PT ;  /* 0x000000ff1a00720c */ /* 0x001fe20003f05070 */
[----:B---3--:R-:W-:Y:S01]  /*0ea0*/  IMAD.MOV R10, RZ, RZ, -R3 ;  /* 0x000000ffff0a7224 */ /* 0x008fe200078e0a03 */
[----:B------:R-:W-:Y:S01]  /*0eb0*/  SHF.R.U32.HI R9, RZ, R12, R9 ;  /* 0x0000000cff097219 */ /* 0x000fe20000011609 */
[----:B------:R-:W-:Y:S01]  /*0ec0*/  FMUL R8, R8, UR4 ;  /* 0x0000000408087c20 */ /* 0x000fe20008400000 */
[----:B------:R-:W-:-:S03]  /*0ed0*/  ISETP.NE.AND.EX P0, PT, R27, RZ, PT, P0 ;  /* 0x000000ff1b00720c */ /* 0x000fc60003f05300 */
[----:B------:R-:W0:Y:S01]  /*0ee0*/  LDC R20, c[0x0][0x148] ;  /* 0x00005200ff147b82 */ /* 0x000e220000000800 */
[----:B--2---:R-:W-:-:S07]  /*0ef0*/  IMAD R3, R7, R10, R6 ;  /* 0x0000000a07037224 */ /* 0x004fce00078e0206 */
[----:B------:R-:W2:Y:S01]  /*0f00*/  LDC R21, c[0x0][0x600] ;  /* 0x00018000ff157b82 */ /* 0x000ea20000000800 */
[-CC-:B----4-:R-:W-:Y:S02]  /*0f10*/  SHF.R.U64 R32, R22, R18.reuse, R9.reuse ;  /* 0x0000001216207219 */ /* 0x190fe40000001209 */
[----:B------:R-:W-:Y:S01]  /*0f20*/  SHF.R.U32.HI R7, RZ, R18, R9 ;  /* 0x00000012ff077219 */ /* 0x000fe20000011609 */
[----:B------:R-:W-:Y:S01]  /*0f30*/  IMAD.MOV.U32 R9, RZ, RZ, 0x1 ;  /* 0x00000001ff097424 */ /* 0x000fe200078e00ff */
[----:B------:R3:W4:Y:S03]  /*0f40*/  F2I.U32.TRUNC.NTZ R18, R8 ;  /* 0x0000000800127305 */ /* 0x000726000020f000 */
[----:B------:R-:W0:Y:S01]  /*0f50*/  LDC R25, c[0x0][0x648] ;  /* 0x00019200ff197b82 */ /* 0x000e220000000800 */
[-C--:B-1----:R-:W-:Y:S02]  /*0f60*/  SHF.L.U32 R6, R11, R24.reuse, RZ ;  /* 0x000000180b067219 */ /* 0x082fe400000006ff */
[----:B------:R-:W-:-:S02]  /*0f70*/  SHF.R.U64 R34, R32, R24, R7 ;  /* 0x0000001820227219 */ /* 0x000fc40000001207 */
[----:B------:R-:W-:Y:S02]  /*0f80*/  LOP3.LUT R13, RZ, R6, RZ, 0x33, !PT ;  /* 0x00000006ff0d7212 */ /* 0x000fe400078e33ff */
[-C--:B------:R-:W-:Y:S01]  /*0f90*/  SHF.R.U32.HI R7, RZ, R24.reuse, R7 ;  /* 0x00000018ff077219 */ /* 0x080fe20000011607 */
[----:B------:R-:W1:Y:S01]  /*0fa0*/  LDC R29, c[0x0][0x638] ;  /* 0x00018e00ff1d7b82 */ /* 0x000e620000000800 */
[----:B------:R-:W-:Y:S01]  /*0fb0*/  SHF.L.U32 R12, R9, R24, RZ ;  /* 0x00000018090c7219 */ /* 0x000fe200000006ff */
[----:B------:R-:W-:-:S06]  /*0fc0*/  IMAD.MOV.U32 R6, RZ, RZ, R34 ;  /* 0x000000ffff067224 */ /* 0x000fcc00078e0022 */
[----:B------:R-:W0:Y:S01]  /*0fd0*/  LDC R28, c[0x0][0x610] ;  /* 0x00018400ff1c7b82 */ /* 0x000e220000000800 */
[----:B---34-:R-:W-:Y:S05]  /*0fe0*/  @!P0 BRA `(.L_x_12) ;  /* 0x0000000000288947 */ /* 0x018fea0003800000 */
[----:B------:R-:W3:Y:S02]  /*0ff0*/  LDC R11, c[0x0][0x64c] ;  /* 0x00019300ff0b7b82 */ /* 0x000ee40000000800 */
[----:B---3--:R-:W-:-:S05]  /*1000*/  IADD3 R11, P0, R34, R11, RZ ;  /* 0x0000000b220b7210 */ /* 0x008fca0007f1e0ff */
[----:B------:R-:W-:-:S04]  /*1010*/  IMAD.X R19, RZ, RZ, R7, P0 ;  /* 0x000000ffff137224 */ /* 0x000fc800000e0607 */
[----:B------:R-:W-:-:S04]  /*1020*/  IMAD.WIDE.U32 R6, R19, R26, RZ ;  /* 0x0000001a13067225 */ /* 0x000fc800078e00ff */
[----:B------:R-:W-:-:S04]  /*1030*/  IMAD.WIDE.U32 R8, P0, R11, R27, R6 ;  /* 0x0000001b0b087225 */ /* 0x000fc80007800006 */
[----:B------:R-:W-:-:S04]  /*1040*/  IMAD.WIDE.U32 R6, R11, R26, RZ ;  /* 0x0000001a0b067225 */ /* 0x000fc800078e00ff */
[----:B------:R-:W-:Y:S01]  /*1050*/  IMAD.X R11, RZ, RZ, RZ, P0 ;  /* 0x000000ffff0b7224 */ /* 0x000fe200000e06ff */
[----:B------:R-:W-:Y:S01]  /*1060*/  IADD3 RZ, P0, R7, R8, RZ ;  /* 0x0000000807ff7210 */ /* 0x000fe20007f1e0ff */
[----:B------:R-:W-:-:S04]  /*1070*/  IMAD.MOV.U32 R10, RZ, RZ, R9 ;  /* 0x000000ffff0a7224 */ /* 0x000fc800078e0009 */
[----:B------:R-:W-:-:S08]  /*1080*/  IMAD.WIDE.U32.X R6, R19, R27, R10, P0 ;  /* 0x0000001b13067225 */ /* 0x000fd000000e040a */
.L_x_12:
[----:B0-----:R-:W-:Y:S01]  /*1090*/  SHF.R.U64 R6, R6, R25, R7 ;  /* 0x0000001906067219 */ /* 0x001fe20000001207 */
[----:B--2---:R-:W-:Y:S01]  /*10a0*/  VIADD R7, R21, 0xffffffff ;  /* 0xffffffff15077836 */ /* 0x004fe20000000000 */
[----:B------:R-:W-:Y:S01]  /*10b0*/  LOP3.LUT R13, R32, R13, RZ, 0xc0, !PT ;  /* 0x0000000d200d7212 */ /* 0x000fe200078ec0ff */
[----:B------:R-:W-:Y:S02]  /*10c0*/  IMAD.MOV R18, RZ, RZ, -R18 ;  /* 0x000000ffff127224 */ /* 0x000fe400078e0a12 */
[----:B------:R-:W-:Y:S01]  /*10d0*/  IMAD.MOV R8, RZ, RZ, -R6 ;  /* 0x000000ffff087224 */ /* 0x000fe200078e0a06 */
[----:B------:R-:W-:Y:S01]  /*10e0*/  LOP3.LUT R7, R22, R7, RZ, 0xc0, !PT ;  /* 0x0000000716077212 */ /* 0x000fe200078ec0ff */
[----:B------:R-:W-:Y:S02]  /*10f0*/  IMAD R12, R12, R6, R13 ;  /* 0x000000060c0c7224 */ /* 0x000fe400078e020d */
[----:B------:R-:W-:Y:S02]  /*1100*/  @P1 IMAD R3, R20, R18, R15 ;  /* 0x0000001214031224 */ /* 0x000fe400078e020f */
[----:B-1----:R-:W-:-:S02]  /*1110*/  IMAD R6, R8, R29, R34 ;  /* 0x0000001d08067224 */ /* 0x002fc400078e0222 */
[----:B------:R-:W-:Y:S02]  /*1120*/  IMAD R22, R12, R28, R3 ;  /* 0x0000001c0c167224 */ /* 0x000fe400078e0203 */
[----:B------:R-:W-:Y:S02]  /*1130*/  IMAD R7, R6, R21, R7 ;  /* 0x0000001506077224 */ /* 0x000fe400078e0207 */
[----:B------:R-:W-:Y:S02]  /*1140*/  IMAD.MOV.U32 R3, RZ, RZ, 0x1 ;  /* 0x00000001ff037424 */ /* 0x000fe400078e00ff */
[----:B------:R-:W-:Y:S01]  /*1150*/  IMAD.MOV.U32 R18, RZ, RZ, R30 ;  /* 0x000000ffff127224 */ /* 0x000fe200078e001e */
[----:B------:R-:W-:Y:S02]  /*1160*/  SEL R19, R7, R22, !P1 ;  /* 0x0000001607137207 */ /* 0x000fe40004800000 */
[----:B------:R-:W-:-:S07]  /*1170*/  SEL R22, R22, R7, !P1 ;  /* 0x0000000716167207 */ /* 0x000fce0004800000 */
.L_x_10:
[----:B------:R-:W-:Y:S05]  /*1180*/  @!P2 BRA `(.L_x_13) ;  /* 0x00000048001ca947 */ /* 0x000fea0003800000 */
[----:B------:R-:W-:-:S13]  /*1190*/  ISETP.GT.U32.AND P0, PT, R31, 0x1, PT ;  /* 0x000000011f00780c */ /* 0x000fda0003f04070 */
[----:B------:R-:W-:Y:S05]  /*11a0*/  @P0 EXIT ;  /* 0x000000000000094d */ /* 0x000fea0003800000 */
.L_x_14:
[----:B------:R-:W-:-:S08]  /*11b0*/  NOP ;  /* 0x0000000000007918 */ /* 0x000fd00000000000 */
[----:B------:R-:W1:Y:S02]  /*11c0*/  USETMAXREG.TRY_ALLOC.CTAPOOL UP0, 0xe8 ;  /* 0x000000e8000079c8 */ /* 0x000e640008000600 */
[----:B-1----:R-:W-:-:S13]  /*11d0*/  PLOP3.LUT P0, PT, PT, PT, UP0, 0x80, 0x0 ;  /* 0x000000000000781c */ /* 0x002fda0003f0f008 */
[----:B------:R-:W-:Y:S05]  /*11e0*/  @!P0 BRA `(.L_x_14) ;  /* 0xfffffffc00f08947 */ /* 0x000fea000383ffff */
[----:B------:R-:W-:-:S13]  /*11f0*/  LOP3.LUT P0, RZ, R3, 0xff, RZ, 0xc0, !PT ;  /* 0x000000ff03ff7812 */ /* 0x000fda000780c0ff */
[----:B------:R-:W-:Y:S05]  /*1200*/  @!P0 EXIT ;  /* 0x000000000000894d */ /* 0x000fea0003800000 */
[----:B------:R-:W2:Y:S01]  /*1210*/  LDL.64 R8, [R1] ;  /* 0x0000000001087983 */ /* 0x000ea20000100a00 */
[----:B------:R-:W-:Y:S01]  /*1220*/  SHF.R.S32.HI R3, RZ, 0x1f, R4 ;  /* 0x0000001fff037819 */ /* 0x000fe20000011404 */
[----:B------:R-:W1:Y:S01]  /*1230*/  S2UR UR4, SR_CgaCtaId ;  /* 0x00000000000479c3 */ /* 0x000e620000008800 */
[----:B------:R-:W-:Y:S02]  /*1240*/  UISETP.LT.AND UP0, UPT, UR40, 0x1, UPT ;  /* 0x000000012800788c */ /* 0x000fe4000bf01270 */
[CC--:B------:R-:W-:Y:S01]  /*1250*/  LEA.HI R5, R3.reuse, R4.reuse, RZ, 0x2 ;  /* 0x0000000403057211 */ /* 0x0c0fe200078f10ff */
[----:B------:R-:W-:Y:S01]  /*1260*/  UIADD3 UR5, UR43, -0x1, URZ ;  /* 0xffffffff2b057890 */ /* 0x000fe2000fffe03f */
[----:B------:R-:W-:Y:S01]  /*1270*/  LEA.HI R3, R3, R4, RZ, 0x5 ;  /* 0x0000000403037211 */ /* 0x000fe200078f28ff */
[----:B------:R-:W-:Y:S01]  /*1280*/  USEL UR42, UR40, 0x1, UP0 ;  /* 0x00000001282a7887 */ /* 0x000fe20008000000 */
[--C-:B------:R-:W-:Y:S01]  /*1290*/  SHF.R.S32.HI R90, RZ, 0x2, R5.reuse ;  /* 0x00000002ff5a7819 */ /* 0x100fe20000011405 */
[----:B------:R-:W3:Y:S01]  /*12a0*/  LDC R94, c[0x0][0x658] ;  /* 0x00019600ff5e7b82 */ /* 0x000ee20000000800 */
[----:B------:R-:W-:Y:S01]  /*12b0*/  SHF.R.S32.HI R7, RZ, 0x1f, R5 ;  /* 0x0000001fff077819 */ /* 0x000fe20000011405 */
[----:B------:R-:W-:Y:S01]  /*12c0*/  UMOV UR41, 0x400 ;  /* 0x0000040000297882 */ /* 0x000fe20000000000 */
[----:B------:R-:W-:Y:S01]  /*12d0*/  SHF.R.S32.HI R3, RZ, 0x5, R3 ;  /* 0x00000005ff037819 */ /* 0x000fe20000011403 */
[----:B------:R-:W-:Y:S01]  /*12e0*/  UISETP.NE.AND UP0, UPT, UR5, URZ, UPT ;  /* 0x0000003f0500728c */ /* 0x000fe2000bf05270 */
[----:B------:R-:W-:Y:S01]  /*12f0*/  LEA.HI R7, R7, R90, RZ, 0x3 ;  /* 0x0000005a07077211 */ /* 0x000fe200078f18ff */
[----:B------:R-:W-:Y:S01]  /*1300*/  ULDC UR6, c[0x0][0x284] ;  /* 0x0000a10000067ab9 */ /* 0x000fe20000000800 */
[----:B------:R-:W-:Y:S01]  /*1310*/  LOP3.LUT R5, R5, 0xfffffffc, RZ, 0xc0, !PT ;  /* 0xfffffffc05057812 */ /* 0x000fe200078ec0ff */
[----:B------:R-:W4:Y:S01]  /*1320*/  LDC R6, c[0x0][0x288] ;  /* 0x0000a200ff067b82 */ /* 0x000f220000000800 */
[----:B------:R-:W-:Y:S01]  /*1330*/  LOP3.LUT R7, R7, 0xfffffff8, RZ, 0xc0, !PT ;  /* 0xfffffff807077812 */ /* 0x000fe200078ec0ff */
[----:B------:R-:W-:-:S02]  /*1340*/  USHF.L.U32 UR45, UR40, 0x1, URZ ;  /* 0x00000001282d7899 */ /* 0x000fc4000800063f */
[----:B------:R-:W-:Y:S01]  /*1350*/  IMAD.IADD R5, R4, 0x1, -R5 ;  /* 0x0000000104057824 */ /* 0x000fe200078e0a05 */
[----:B------:R-:W-:Y:S01]  /*1360*/  UIADD3 UR42, -UR42, UR40, URZ ;  /* 0x000000282a2a7290 */ /* 0x000fe2000fffe13f */
[----:B------:R-:W-:Y:S02]  /*1370*/  IMAD.IADD R90, R90, 0x1, -R7 ;  /* 0x000000015a5a7824 */ /* 0x000fe400078e0a07 */
[----:B------:R-:W0:Y:S01]  /*1380*/  LDC R97, c[0x0][0x600] ;  /* 0x00018000ff617b82 */ /* 0x000e220000000800 */
[----:B-1----:R-:W-:Y:S01]  /*1390*/  ULEA UR41, UR4, UR41, 0x18 ;  /* 0x0000002904297291 */ /* 0x002fe2000f8ec03f */
[--C-:B------:R-:W-:Y:S01]  /*13a0*/  IMAD R99, R3, -0x10, -R90.reuse ;  /* 0xfffffff003637824 */ /* 0x100fe200078e0a5a */
[--C-:B------:R-:W-:Y:S01]  /*13b0*/  SHF.R.S32.HI R91, RZ, 0x1f, R90.reuse ;  /* 0x0000001fff5b7819 */ /* 0x100fe2000001145a */
[----:B------:R-:W-:Y:S01]  /*13c0*/  USHF.L.U32 UR4, UR5, 0x3, URZ ;  /* 0x0000000305047899 */ /* 0x000fe2000800063f */
[----:B------:R-:W-:Y:S01]  /*13d0*/  IMAD.MOV.U32 R7, RZ, RZ, 0x1 ;  /* 0x00000001ff077424 */ /* 0x000fe200078e00ff */
[----:B------:R-:W-:Y:S01]  /*13e0*/  USEL UR5, URZ, 0x1, UP0 ;  /* 0x000000013f057887 */ /* 0x000fe20008000000 */
[----:B------:R-:W-:Y:S01]  /*13f0*/  IMAD.SHL.U32 R92, R5, 0x2, RZ ;  /* 0x00000002055c7824 */ /* 0x000fe200078e00ff */
[----:B------:R-:W-:Y:S01]  /*1400*/  UIADD3 UR46, UR41, 0x60, URZ ;  /* 0x00000060292e7890 */ /* 0x000fe2000fffe03f */
[----:B------:R-:W-:Y:S01]  /*1410*/  IMAD.WIDE R90, R3, 0x10, R90 ;  /* 0x00000010035a7825 */ /* 0x000fe200078e025a */
[----:B------:R-:W-:-:S02]  /*1420*/  ULOP3.LUT UR4, UR4, 0x8, URZ, 0xc0, !UPT ;  /* 0x0000000804047892 */ /* 0x000fc4000f8ec03f */
[----:B------:R-:W-:Y:S01]  /*1430*/  SHF.R.S32.HI R93, RZ, 0x1f, R92 ;  /* 0x0000001fff5d7819 */ /* 0x000fe2000001145c */
[----:B------:R-:W-:Y:S01]  /*1440*/  IMAD.MOV.U32 R3, RZ, RZ, -0x1 ;  /* 0xffffffffff037424 */ /* 0x000fe200078e00ff */
[----:B------:R-:W-:Y:S01]  /*1450*/  ULEA UR43, UR43, UR46, 0x3 ;  /* 0x0000002e2b2b7291 */ /* 0x000fe2000f8e183f */
[----:B------:R-:W-:Y:S01]  /*1460*/  IMAD.U32 R101, RZ, RZ, UR5 ;  /* 0x00000005ff657e24 */ /* 0x000fe2000f8e00ff */
[----:B------:R-:W-:Y:S01]  /*1470*/  ULOP3.LUT UR47, UR4, 0x8, URZ, 0x3c, !UPT ;  /* 0x00000008042f7892 */ /* 0x000fe2000f8e3c3f */
[----:B----4-:R-:W-:Y:S01]  /*1480*/  IMAD R95, R5, -0x2, R6 ;  /* 0xfffffffe055f7824 */ /* 0x010fe200078e0206 */
[-C--:B---3--:R-:W-:Y:S01]  /*1490*/  SHF.L.U32 R3, R3, R94.reuse, RZ ;  /* 0x0000005e03037219 */ /* 0x088fe200000006ff */
[----:B------:R-:W-:Y:S01]  /*14a0*/  VIADD R99, R99, UR6 ;  /* 0x0000000663637c36 */ /* 0x000fe20008000000 */
[----:B------:R-:W-:Y:S01]  /*14b0*/  SHF.L.U32 R94, R7, R94, RZ ;  /* 0x0000005e075e7219 */ /* 0x000fe200000006ff */
[----:B------:R-:W-:Y:S01]  /*14c0*/  ULOP3.LUT UR44, UR4, 0x18, URZ, 0x3c, !UPT ;  /* 0x00000018042c7892 */ /* 0x000fe2000f8e3c3f */
[----:B------:R-:W-:Y:S01]  /*14d0*/  LOP3.LUT R98, RZ, R3, RZ, 0x33, !PT ;  /* 0x00000003ff627212 */ /* 0x000fe200078e33ff */
[----:B0-----:R-:W-:Y:S01]  /*14e0*/  VIADD R97, R97, 0xffffffff ;  /* 0xffffffff61617836 */ /* 0x001fe20000000000 */
[----:B--2---:R-:W-:-:S09]  /*14f0*/  SHF.L.U64.HI R96, R8, 0x1, R0 ;  /* 0x0000000108607819 */ /* 0x004fd20000010200 */
.L_x_166:
[----:B------:R-:W-:-:S04]  /*1500*/  SHF.L.U32 R0, R101, 0x1f, RZ ;  /* 0x0000001f65007819 */ /* 0x000fc800000006ff */
[----:B------:R-:W0:Y:S02]  /*1510*/  SYNCS.PHASECHK.TRANS64.TRYWAIT P0, [UR43+-0x8], R0 ;  /* 0xfffff800ff0075a7 */ /* 0x000e24000800016b */
[----:B01--4-:R-:W-:Y:S05]  /*1520*/  @!P0 BRA `(.L_x_15) ;  /* 0x0000005400408947 */ /* 0x013fea0003800000 */
.L_x_189:
[----:B------:R-:W-:Y:S02]  /*1530*/  ULDC UR4, c[0x0][0x28c] ;  /* 0x0000a30000047ab9 */ /* 0x000fe40000000800 */
[----:B------:R-:W-:-:S13]  /*1540*/  ISETP.LT.AND P0, PT, RZ, UR4, PT ;  /* 0x00000004ff007c0c */ /* 0x000fda000bf01270 */
[----:B------:R-:W-:Y:S05]  /*1550*/  @P0 BRA `(.L_x_16) ;  /* 0x0000000000400947 */ /* 0x000fea0003800000 */
[----:B0-----:R-:W-:Y:S01]  /*1560*/  MOV R0, 0x0 ;  /* 0x0000000000007802 */ /* 0x001fe20000000f00 */
[----:B------:R-:W-:Y:S01]  /*1570*/  ULDC.64 UR4, c[0x4][0x68] ;  /* 0x01001a0000047ab9 */ /* 0x000fe20000000a00 */
[----:B------:R-:W-:Y:S01]  /*1580*/  ULDC.64 UR6, c[0x4][0x8] ;  /* 0x0100020000067ab9 */ /* 0x000fe20000000a00 */
[----:B------:R-:W-:Y:S01]  /*1590*/  IMAD.U32 R4, RZ, RZ, UR4 ;  /* 0x00000004ff047e24 */ /* 0x000fe2000f8e00ff */
[----:B------:R0:W1:Y:S01]  /*15a0*/  LDC.64 R14, c[0x4][R0] ;  /* 0x01000000000e7b82 */ /* 0x0000620000000a00 */
[----:B------:R-:W-:Y:S01]  /*15b0*/  IMAD.U32 R5, RZ, RZ, UR5 ;  /* 0x00000005ff057e24 */ /* 0x000fe2000f8e00ff */
[----:B------:R-:W-:Y:S01]  /*15c0*/  ULDC.64 UR4, c[0x4][0x70] ;  /* 0x01001c0000047ab9 */ /* 0x000fe20000000a00 */
[----:B------:R-:W-:Y:S02]  /*15d0*/  IMAD.U32 R10, RZ, RZ, UR6 ;  /* 0x00000006ff0a7e24 */ /* 0x000fe4000f8e00ff */
[----:B------:R-:W-:Y:S02]  /*15e0*/  IMAD.U32 R6, RZ, RZ, UR4 ;  /* 0x00000004ff067e24 */ /* 0x000fe4000f8e00ff */
[----:B------:R-:W-:-:S02]  /*15f0*/  IMAD.U32 R7, RZ, RZ, UR5 ;  /* 0x00000005ff077e24 */ /* 0x000fc4000f8e00ff */
[----:B------:R-:W-:Y:S02]  /*1600*/  IMAD.U32 R11, RZ, RZ, UR7 ;  /* 0x00000007ff0b7e24 */ /* 0x000fe4000f8e00ff */
[----:B------:R-:W-:Y:S02]  /*1610*/  IMAD.MOV.U32 R8, RZ, RZ, 0x1e1 ;  /* 0x000001e1ff087424 */ /* 0x000fe400078e00ff */
[----:B------:R-:W-:Y:S02]  /*1620*/  IMAD.MOV.U32 R12, RZ, RZ, 0x1 ;  /* 0x00000001ff0c7424 */ /* 0x000fe400078e00ff */
[----:B0-----:R-:W-:-:S07]  /*1630*/  IMAD.MOV.U32 R13, RZ, RZ, RZ ;  /* 0x000000ffff0d7224 */ /* 0x001fce00078e00ff */
[----:B------:R-:W-:-:S07]  /*1640*/  LEPC R20, `(.L_x_16) ;  /* 0x000000001014794e */ /* 0x000fce0000000000 */
[----:B-1---5:R-:W-:Y:S05]  /*1650*/  CALL.ABS.NOINC R14 ;  /* 0x000000000e007343 */ /* 0x022fea0003c00000 */
.L_x_16:
[----:B0-----:R-:W-:-:S04]  /*1660*/  LOP3.LUT R0, R23, 0x1, RZ, 0xfc, !PT ;  /* 0x0000000117007812 */ /* 0x001fc800078efcff */
[----:B------:R-:W-:-:S13]  /*1670*/  ISETP.NE.AND P0, PT, R0, 0x3, PT ;  /* 0x000000030000780c */ /* 0x000fda0003f05270 */
[----:B------:R-:W-:Y:S05]  /*1680*/  @!P0 BRA `(.L_x_17) ;  /* 0x0000000000048947 */ /* 0x000fea0003800000 */
[----:B------:R-:W-:Y:S01]  /*1690*/  BPT.TRAP 0x1 ;  /* 0x000000040000795c */ /* 0x000fe20000300000 */
.L_x_17:
[----:B------:R-:W-:Y:S02]  /*16a0*/  IMAD.U32 R3, RZ, RZ, UR38 ;  /* 0x00000026ff037e24 */ /* 0x000fe4000f8e00ff */
[----:B------:R-:W-:-:S03]  /*16b0*/  IMAD.U32 R0, RZ, RZ, UR39 ;  /* 0x00000027ff007e24 */ /* 0x000fc6000f8e00ff */
[----:B------:R-:W-:Y:S02]  /*16c0*/  LEA R3, R3, UR41, 0x3 ;  /* 0x0000002903037c11 */ /* 0x000fe4000f8e18ff */
[----:B------:R-:W-:-:S04]  /*16d0*/  SHF.L.U32 R0, R0, 0x1f, RZ ;  /* 0x0000001f00007819 */ /* 0x000fc800000006ff */
[----:B------:R0:W1:Y:S01]  /*16e0*/  SYNCS.PHASECHK.TRANS64.TRYWAIT P1, [R3+URZ], R0 ;  /* 0x00000000030075a7 */ /* 0x000062000802017f */
[----:B------:R-:W-:Y:S05]  /*16f0*/  @!P0 BRA `(.L_x_18) ;  /* 0x0000000000048947 */ /* 0x000fea0003800000 */
[----:B------:R-:W-:Y:S01]  /*1700*/  BPT.TRAP 0x1 ;  /* 0x000000040000795c */ /* 0x000fe20000300000 */
.L_x_18:
[----:B------:R-:W-:-:S05]  /*1710*/  IMAD.U32 R4, RZ, RZ, UR42 ;  /* 0x0000002aff047e24 */ /* 0x000fca000f8e00ff */
[----:B------:R-:W-:Y:S01]  /*1720*/  ISETP.GE.AND P2, PT, R4, 0x1, PT ;  /* 0x000000010400780c */ /* 0x000fe20003f46270 */
[----:B-1----:R-:W-:-:S12]  /*1730*/  @P1 BRA `(.L_x_19) ;  /* 0x0000000000081947 */ /* 0x002fd80003800000 */
[----:B------:R-:W1:Y:S02]  /*1740*/  SYNCS.PHASECHK.TRANS64.TRYWAIT P1, [R3+URZ], R0 ;  /* 0x00000000030075a7 */ /* 0x000e64000802017f */
[----:B-1----:R-:W-:Y:S05]  /*1750*/  @!P1 BRA `(.L_x_20) ;  /* 0x0000005000cc9947 */ /* 0x002fea0003800000 */
.L_x_19:
[----:B------:R-:W-:Y:S05]  /*1760*/  WARPSYNC.ALL ;  /* 0x0000000000007948 */ /* 0x000fea0003800000 */
[----:B------:R-:W-:Y:S01]  /*1770*/  UIADD3 UR4, UR41, 0x180, URZ ;  /* 0x0000018029047890 */ /* 0x000fe2000fffe03f */
[----:B------:R-:W-:Y:S01]  /*1780*/  WARPGROUP.ARRIVE ;  /* 0x00000000000079c5 */ /* 0x000fe20000000000 */
[----:B------:R-:W-:Y:S02]  /*1790*/  UIADD3 UR5, UR41, 0xa180, URZ ;  /* 0x0000a18029057890 */ /* 0x000fe4000fffe03f */
[----:B------:R-:W-:Y:S02]  /*17a0*/  USHF.R.U32.HI UR4, URZ, 0x4, UR4 ;  /* 0x000000043f047899 */ /* 0x000fe40008011604 */
[----:B------:R-:W-:-:S02]  /*17b0*/  USHF.R.U32.HI UR5, URZ, 0x4, UR5 ;  /* 0x000000043f057899 */ /* 0x000fc40008011605 */
[----:B------:R-:W-:Y:S02]  /*17c0*/  ULOP3.LUT UR4, UR4, 0x3fff, URZ, 0xc0, !UPT ;  /* 0x00003fff04047892 */ /* 0x000fe4000f8ec03f */
[----:B------:R-:W-:Y:S02]  /*17d0*/  ULOP3.LUT UR5, UR5, 0x3fff, URZ, 0xc0, !UPT ;  /* 0x00003fff05057892 */ /* 0x000fe4000f8ec03f */
[----:B------:R-:W-:Y:S02]  /*17e0*/  ULOP3.LUT UR8, UR4, 0x10000, URZ, 0xfc, !UPT ;  /* 0x0001000004087892 */ /* 0x000fe4000f8efc3f */
[----:B------:R-:W-:Y:S02]  /*17f0*/  ULOP3.LUT UR9, UR5, 0x10000, URZ, 0xfc, !UPT ;  /* 0x0001000005097892 */ /* 0x000fe4000f8efc3f */
[----:B------:R-:W-:Y:S02]  /*1800*/  ULEA UR10, UR38, UR8, 0x9 ;  /* 0x00000008260a7291 */ /* 0x000fe4000f8e483f */
[----:B------:R-:W-:Y:S01]  /*1810*/  ULEA UR11, UR38, UR9, 0xa ;  /* 0x00000009260b7291 */ /* 0x000fe2000f8e503f */
[----:B------:R-:W-:Y:S01]  /*1820*/  UMOV UR5, 0x40000040 ;  /* 0x4000004000057882 */ /* 0x000fe20000000000 */
[----:B------:R-:W-:-:S03]  /*1830*/  UMOV UR7, 0x40000040 ;  /* 0x4000004000077882 */ /* 0x000fc60000000000 */
[----:B------:R-:W-:Y:S02]  /*1840*/  UMOV UR4, UR10 ;  /* 0x0000000a00047c82 */ /* 0x000fe40008000000 */
[----:B------:R-:W-:Y:S02]  /*1850*/  UMOV UR6, UR11 ;  /* 0x0000000b00067c82 */ /* 0x000fe40008000000 */
[----:B------:R-:W-:Y:S01]  /*1860*/  IGMMA.64x128x32.S8.S8 R24, gdesc[UR4], RZ, !UPT, gsb0 ;  /* 0x03600000041879f1 */ /* 0x000fe2000c0410ff */
[----:B------:R-:W-:Y:S02]  /*1870*/  UIADD3 UR4, UR10, 0x2, URZ ;  /* 0x000000020a047890 */ /* 0x000fe4000fffe03f */
[----:B------:R-:W-:Y:S01]  /*1880*/  UIADD3 UR6, UR11, 0x2, URZ ;  /* 0x000000020b067890 */ /* 0x000fe2000fffe03f */
[----:B------:R-:W-:Y:S01]  /*1890*/  UMOV UR5, 0x40000040 ;  /* 0x4000004000057882 */ /* 0x000fe20000000000 */
[----:B------:R-:W-:Y:S01]  /*18a0*/  UMOV UR7, 0x40000040 ;  /* 0x4000004000077882 */ /* 0x000fe20000000000 */
[----:B------:R-:W-:-:S02]  /*18b0*/  WARPGROUP.DEPBAR.LE gsb0, 0x0 ;  /* 0x00008000000079c5 */ /* 0x000fc40000010000 */
[----:B------:R-:W-:-:S06]  /*18c0*/  WARPGROUP.ARRIVE ;  /* 0x00000000000079c5 */ /* 0x000fcc0000000000 */
[----:B------:R-:W-:Y:S01]  /*18d0*/  IGMMA.64x128x32.S8.S8 R24, gdesc[UR4], R24, gsb0 ;  /* 0x03600000041879f1 */ /* 0x000fe20008041018 */
[----:B------:R-:W-:Y:S02]  /*18e0*/  UIADD3 UR4, UR10, 0x4, URZ ;  /* 0x000000040a047890 */ /* 0x000fe4000fffe03f */
[----:B------:R-:W-:Y:S01]  /*18f0*/  UIADD3 UR6, UR11, 0x4, URZ ;  /* 0x000000040b067890 */ /* 0x000fe2000fffe03f */
[----:B------:R-:W-:Y:S01]  /*1900*/  UMOV UR5, 0x40000040 ;  /* 0x4000004000057882 */ /* 0x000fe20000000000 */
[----:B------:R-:W-:Y:S01]  /*1910*/  UMOV UR7, 0x40000040 ;  /* 0x4000004000077882 */ /* 0x000fe20000000000 */
[----:B------:R-:W-:Y:S02]  /*1920*/  WARPGROUP.DEPBAR.LE gsb0, 0x0 ;  /* 0x00008000000079c5 */ /* 0x000fe40000010000 */
        /* <DEDUP_REMOVED lines=8> */
[----:B------:R-:W-:Y:S03]  /*19b0*/  IGMMA.64x128x32.S8.S8 R24, gdesc[UR4], R24, gsb0 ;  /* 0x03600000041879f1 */ /* 0x000fe60008041018 */
[----:B------:R-:W-:Y:S02]  /*19c0*/  WARPGROUP.DEPBAR.LE gsb0, 0x0 ;  /* 0x00008000000079c5 */ /* 0x000fe40000010000 */
[----:B------:R-:W-:Y:S05]  /*19d0*/  @!P2 BRA `(.L_x_21) ;  /* 0x000000040010a947 */ /* 0x000fea0003800000 */
[----:B------:R-:W-:Y:S01]  /*19e0*/  UIADD3 UR4, UR38, 0x1, URZ ;  /* 0x0000000126047890 */ /* 0x000fe2000fffe03f */
[----:B01----:R-:W-:Y:S01]  /*19f0*/  IMAD.U32 R0, RZ, RZ, UR42 ;  /* 0x0000002aff007e24 */ /* 0x003fe2000f8e00ff */
[----:B------:R-:W-:Y:S02]  /*1a00*/  UMOV UR11, UR38 ;  /* 0x00000026000b7c82 */ /* 0x000fe40008000000 */
[----:B------:R-:W-:-:S04]  /*1a10*/  UISETP.NE.AND UP0, UPT, UR4, 0x5, UPT ;  /* 0x000000050400788c */ /* 0x000fc8000bf05270 */
[----:B------:R-:W-:Y:S02]  /*1a20*/  USEL UR5, URZ, 0x1, UP0 ;  /* 0x000000013f057887 */ /* 0x000fe40008000000 */
[----:B------:R-:W-:Y:S02]  /*1a30*/  USEL UR10, UR4, URZ, UP0 ;  /* 0x0000003f040a7287 */ /* 0x000fe40008000000 */
[----:B------:R-:W-:-:S06]  /*1a40*/  ULOP3.LUT UR5, UR39, UR5, URZ, 0x3c, !UPT ;  /* 0x0000000527057292 */ /* 0x000fcc000f8e3c3f */
[----:B------:R-:W-:-:S07]  /*1a50*/  IMAD.U32 R5, RZ, RZ, UR5 ;  /* 0x00000005ff057e24 */ /* 0x000fce000f8e00ff */
.L_x_28:
[----:B01----:R-:W-:Y:S05]  /*1a60*/  @!P0 BRA `(.L_x_22) ;  /* 0x0000000000048947 */ /* 0x003fea0003800000 */
[----:B------:R-:W-:Y:S01]  /*1a70*/  BPT.TRAP 0x1 ;  /* 0x000000040000795c */ /* 0x000fe20000300000 */
.L_x_22:
[----:B------:R-:W-:Y:S01]  /*1a80*/  ULEA UR4, UR10, UR41, 0x3 ;  /* 0x000000290a047291 */ /* 0x000fe2000f8e183f */
[----:B------:R-:W-:-:S08]  /*1a90*/  SHF.L.U32 R3, R5, 0x1f, RZ ;  /* 0x0000001f05037819 */ /* 0x000fd000000006ff */
[----:B------:R0:W1:Y:S01]  /*1aa0*/  SYNCS.PHASECHK.TRANS64.TRYWAIT P1, [UR4], R3 ;  /* 0x00000003ff0075a7 */ /* 0x0000620008020144 */
[----:B------:R-:W-:Y:S05]  /*1ab0*/  @!P0 BRA `(.L_x_23) ;  /* 0x0000000000048947 */ /* 0x000fea0003800000 */
[----:B------:R-:W-:Y:S01]  /*1ac0*/  BPT.TRAP 0x1 ;  /* 0x000000040000795c */ /* 0x000fe20000300000 */
.L_x_23:
[----:B-1----:R-:W-:Y:S05]  /*1ad0*/  @P1 BRA `(.L_x_24) ;  /* 0x0000000000081947 */ /* 0x002fea0003800000 */
[----:B------:R-:W1:Y:S02]  /*1ae0*/  SYNCS.PHASECHK.TRANS64.TRYWAIT P1, [UR4], R3 ;  /* 0x00000003ff0075a7 */ /* 0x000e640008020144 */
[----:B-1----:R-:W-:Y:S05]  /*1af0*/  @!P1 BRA `(.L_x_25) ;  /* 0x0000004c00f89947 */ /* 0x002fea0003800000 */
.L_x_24:
[----:B------:R-:W-:Y:S01]  /*1b00*/  ULEA UR12, UR10, UR8, 0x9 ;  /* 0x000000080a0c7291 */ /* 0x000fe2000f8e483f */
[----:B------:R-:W-:Y:S01]  /*1b10*/  WARPGROUP.ARRIVE ;  /* 0x00000000000079c5 */ /* 0x000fe20000000000 */
[----:B------:R-:W-:Y:S01]  /*1b20*/  ULEA UR13, UR10, UR9, 0xa ;  /* 0x000000090a0d7291 */ /* 0x000fe2000f8e503f */
[----:B------:R-:W-:Y:S01]  /*1b30*/  UMOV UR5, 0x40000040 ;  /* 0x4000004000057882 */ /* 0x000fe20000000000 */
[----:B------:R-:W-:-:S03]  /*1b40*/  UMOV UR7, 0x40000040 ;  /* 0x4000004000077882 */ /* 0x000fc60000000000 */
[----:B------:R-:W-:Y:S02]  /*1b50*/  UMOV UR4, UR12 ;  /* 0x0000000c00047c82 */ /* 0x000fe40008000000 */
[----:B------:R-:W-:Y:S02]  /*1b60*/  UMOV UR6, UR13 ;  /* 0x0000000d00067c82 */ /* 0x000fe40008000000 */
[----:B------:R-:W-:Y:S01]  /*1b70*/  IGMMA.64x128x32.S8.S8 R24, gdesc[UR4], R24, gsb0 ;  /* 0x03600000041879f1 */ /* 0x000fe20008041018 */
        /* <DEDUP_REMOVED lines=23> */
[----:B------:R-:W-:Y:S01]  /*1cf0*/  BPT.TRAP 0x1 ;  /* 0x000000040000795c */ /* 0x000fe20000300000 */
.L_x_26:
[----:B------:R-:W-:Y:S01]  /*1d00*/  ULEA UR4, UR11, UR41, 0x3 ;  /* 0x000000290b047291 */ /* 0x000fe2000f8e183f */
[----:B------:R-:W-:-:S03]  /*1d10*/  ISETP.GT.U32.AND P1, PT, R23, 0x1, PT ;  /* 0x000000011700780c */ /* 0x000fc60003f24070 */
[----:B------:R-:W-:-:S04]  /*1d20*/  UIADD3 UR4, UR4, 0x28, URZ ;  /* 0x0000002804047890 */ /* 0x000fc8000fffe03f */
[----:B------:R-:W-:-:S09]  /*1d30*/  UPRMT UR4, URZ, 0x654, UR4 ;  /* 0x000006543f047896 */ /* 0x000fd20008000004 */
[----:B------:R-:W-:Y:S01]  /*1d40*/  SYNCS.ARRIVE.TRANS64.RED.A1T0 RZ, [UR4], RZ ;  /* 0x000000ffffff79a7 */ /* 0x000fe20008100404 */
[----:B------:R-:W-:Y:S05]  /*1d50*/  @P1 BRA `(.L_x_27) ;  /* 0x0000000000041947 */ /* 0x000fea0003800000 */
[----:B------:R-:W-:Y:S01]  /*1d60*/  BPT.TRAP 0x1 ;  /* 0x000000040000795c */ /* 0x000fe20000300000 */
.L_x_27:
[----:B------:R-:W-:Y:S01]  /*1d70*/  UIADD3 UR10, UR10, 0x1, URZ ;  /* 0x000000010a0a7890 */ /* 0x000fe2000fffe03f */
[C---:B------:R-:W-:Y:S01]  /*1d80*/  ISETP.GT.AND P1, PT, R0.reuse, 0x1, PT ;  /* 0x000000010000780c */ /* 0x040fe20003f24270 */
[----:B------:R-:W-:Y:S01]  /*1d90*/  UIADD3 UR11, UR11, 0x1, URZ ;  /* 0x000000010b0b7890 */ /* 0x000fe2000fffe03f */
[----:B------:R-:W-:Y:S01]  /*1da0*/  VIADD R0, R0, 0xffffffff ;  /* 0xffffffff00007836 */ /* 0x000fe20000000000 */
[----:B------:R-:W-:Y:S02]  /*1db0*/  UISETP.NE.AND UP0, UPT, UR10, 0x5, UPT ;  /* 0x000000050a00788c */ /* 0x000fe4000bf05270 */
[----:B------:R-:W-:Y:S02]  /*1dc0*/  UISETP.NE.AND UP1, UPT, UR11, 0x5, UPT ;  /* 0x000000050b00788c */ /* 0x000fe4000bf25270 */
[----:B------:R-:W-:Y:S02]  /*1dd0*/  USEL UR4, URZ, 0x1, UP0 ;  /* 0x000000013f047887 */ /* 0x000fe40008000000 */
[----:B------:R-:W-:-:S02]  /*1de0*/  USEL UR10, UR10, URZ, UP0 ;  /* 0x0000003f0a0a7287 */ /* 0x000fc40008000000 */
[----:B------:R-:W-:Y:S02]  /*1df0*/  USEL UR11, UR11, URZ, UP1 ;  /* 0x0000003f0b0b7287 */ /* 0x000fe40008800000 */
[----:B------:R-:W-:Y:S01]  /*1e00*/  LOP3.LUT R5, R5, UR4, RZ, 0x3c, !PT ;  /* 0x0000000405057c12 */ /* 0x000fe2000f8e3cff */
[----:B------:R-:W-:Y:S09]  /*1e10*/  @P1 BRA `(.L_x_28) ;  /* 0xfffffffc00101947 */ /* 0x000ff2000383ffff */
.L_x_21:
[----:B01----:R-:W0:Y:S01]  /*1e20*/  LDC R0, c[0x0][0x28c] ;  /* 0x0000a300ff007b82 */ /* 0x003e220000000800 */
[----:B------:R-:W-:-:S04]  /*1e30*/  IMAD.U32 R3, RZ, RZ, UR47 ;  /* 0x0000002fff037e24 */ /* 0x000fc8000f8e00ff */
[----:B------:R1:W-:Y:S01]  /*1e40*/  SYNCS.ARRIVE.TRANS64.A1T0 RZ, [R3+UR46], RZ ;  /* 0x000000ff03ff79a7 */ /* 0x0003e2000810002e */
[----:B0-----:R-:W-:-:S13]  /*1e50*/  ISETP.GE.AND P1, PT, R0, 0x1, PT ;  /* 0x000000010000780c */ /* 0x001fda0003f26270 */
[----:B-1----:R-:W-:Y:S05]  /*1e60*/  @!P1 BRA `(.L_x_29) ;  /* 0x0000000000349947 */ /* 0x002fea0003800000 */
[----:B------:R-:W-:Y:S05]  /*1e70*/  @!P0 BRA `(.L_x_30) ;  /* 0x0000000000048947 */ /* 0x000fea0003800000 */
[----:B------:R-:W-:Y:S01]  /*1e80*/  BPT.TRAP 0x1 ;  /* 0x000000040000795c */ /* 0x000fe20000300000 */
.L_x_30:
[----:B------:R-:W-:Y:S01]  /*1e90*/  UIADD3 UR6, UR38, UR42, URZ ;  /* 0x0000002a26067290 */ /* 0x000fe2000fffe03f */
[----:B------:R-:W-:-:S03]  /*1ea0*/  ISETP.GT.U32.AND P0, PT, R23, 0x1, PT ;  /* 0x000000011700780c */ /* 0x000fc60003f04070 */
[----:B------:R-:W-:-:S04]  /*1eb0*/  UIMAD.WIDE.U32 UR4, UR6, -0x33333333, URZ ;  /* 0xcccccccd060478a5 */ /* 0x000fc8000f8e003f */
[----:B------:R-:W-:-:S04]  /*1ec0*/  USHF.R.U32.HI UR4, URZ, 0x2, UR5 ;  /* 0x000000023f047899 */ /* 0x000fc80008011605 */
[----:B------:R-:W-:-:S04]  /*1ed0*/  UIMAD UR6, UR4, -0x5, UR6 ;  /* 0xfffffffb040678a4 */ /* 0x000fc8000f8e0206 */
[----:B------:R-:W-:-:S04]  /*1ee0*/  ULEA UR6, UR6, UR41, 0x3 ;  /* 0x0000002906067291 */ /* 0x000fc8000f8e183f */
[----:B------:R-:W-:-:S04]  /*1ef0*/  UIADD3 UR6, UR6, 0x28, URZ ;  /* 0x0000002806067890 */ /* 0x000fc8000fffe03f */
[----:B------:R-:W-:-:S09]  /*1f00*/  UPRMT UR6, URZ, 0x654, UR6 ;  /* 0x000006543f067896 */ /* 0x000fd20008000006 */
[----:B------:R-:W-:Y:S01]  /*1f10*/  SYNCS.ARRIVE.TRANS64.RED.A1T0 RZ, [UR6], RZ ;  /* 0x000000ffffff79a7 */ /* 0x000fe20008100406 */
[----:B------:R-:W-:Y:S05]  /*1f20*/  @P0 BRA `(.L_x_29) ;  /* 0x0000000000040947 */ /* 0x000fea0003800000 */
[----:B------:R-:W-:Y:S01]  /*1f30*/  BPT.TRAP 0x1 ;  /* 0x000000040000795c */ /* 0x000fe20000300000 */
.L_x_29:
[----:B------:R-:W-:Y:S01]  /*1f40*/  SHF.L.U32 R3, R101, 0x1f, RZ ;  /* 0x0000001f65037819 */ /* 0x000fe200000006ff */
[----:B------:R-:W-:Y:S01]  /*1f50*/  UIADD3 UR38, UR38, UR45, URZ ;  /* 0x0000002d26267290 */ /* 0x000fe2000fffe03f */
[----:B------:R-:W-:Y:S01]  /*1f60*/  IMAD.SHL.U32 R0, R22, 0x40, RZ ;  /* 0x0000004016007824 */ /* 0x000fe200078e00ff */
[----:B------:R-:W-:Y:S01]  /*1f70*/  UISETP.GE.U32.AND UP1, UPT, UR45, 0x5, UPT ;  /* 0x000000052d00788c */ /* 0x000fe2000bf26070 */
[----:B------:R-:W0:Y:S01]  /*1f80*/  SYNCS.PHASECHK.TRANS64.TRYWAIT P0, [UR43+0x8], R3 ;  /* 0x00000803ff0075a7 */ /* 0x000e22000800016b */
[----:B------:R-:W-:-:S04]  /*1f90*/  UISETP.GT.U32.AND UP0, UPT, UR38, 0x4, UPT ;  /* 0x000000042600788c */ /* 0x000fc8000bf04070 */
[----:B------:R-:W-:-:S04]  /*1fa0*/  UISETP.LT.U32.AND UP0, UPT, UR45, 0x5, UP0 ;  /* 0x000000052d00788c */ /* 0x000fc80008701070 */
[----:B------:R-:W-:Y:S02]  /*1fb0*/  USEL UR6, URZ, 0x1, !UP0 ;  /* 0x000000013f067887 */ /* 0x000fe4000c000000 */
[----:B------:R-:W-:Y:S02]  /*1fc0*/  @UP1 UIMAD.WIDE.U32 UR4, UR38, -0x33333333, URZ ;  /* 0xcccccccd260418a5 */ /* 0x000fe4000f8e003f */
[----:B------:R-:W-:Y:S02]  /*1fd0*/  ULOP3.LUT UR39, UR39, UR6, URZ, 0x3c, !UPT ;  /* 0x0000000627277292 */ /* 0x000fe4000f8e3c3f */
[----:B------:R-:W-:-:S04]  /*1fe0*/  @UP1 USHF.R.U32.HI UR4, URZ, 0x2, UR5 ;  /* 0x000000023f041899 */ /* 0x000fc80008011605 */
[----:B------:R-:W-:Y:S01]  /*1ff0*/  @UP1 ULOP3.LUT UR39, UR39, 0x1, UR4, 0x78, !UPT ;  /* 0x0000000127271892 */ /* 0x000fe2000f8e7804 */
[----:B0-----:R-:W-:Y:S11]  /*2000*/  @!P0 BRA `(.L_x_31) ;  /* 0x0000004800cc8947 */ /* 0x001ff60003800000 */
.L_x_190:
[----:B------:R-:W-:Y:S01]  /*2010*/  ULDC UR4, c[0x0][0x284] ;  /* 0x0000a10000047ab9 */ /* 0x000fe20000000800 */
[----:B------:R-:W-:Y:S01]  /*2020*/  IMAD.SHL.U32 R13, R19, 0x80, RZ ;  /* 0x00000080130d7824 */ /* 0x000fe200078e00ff */
[----:B------:R-:W-:Y:S01]  /*2030*/  ISETP.GE.AND P0, PT, R0, UR4, PT ;  /* 0x0000000400007c0c */ /* 0x000fe2000bf06270 */
[----:B------:R-:W-:-:S03]  /*2040*/  ULDC UR4, c[0x0][0x288] ;  /* 0x0000a20000047ab9 */ /* 0x000fc60000000800 */
[----:B------:R-:W-:-:S13]  /*2050*/  ISETP.GE.OR P0, PT, R13, UR4, P0 ;  /* 0x000000040d007c0c */ /* 0x000fda0008706670 */
[----:B------:R-:W-:Y:S05]  /*2060*/  @P0 BRA `(.L_x_32) ;  /* 0x0000003000c80947 */ /* 0x000fea0003800000 */
[----:B------:R-:W1:Y:S01]  /*2070*/  LDC.64 R8, c[0x0][0x5c8] ;  /* 0x00017200ff087b82 */ /* 0x000e620000000a00 */
[----:B------:R-:W-:Y:S01]  /*2080*/  SHF.R.S32.HI R11, RZ, 0x1f, R18 ;  /* 0x0000001fff0b7819 */ /* 0x000fe20000011412 */
[----:B------:R-:W-:Y:S01]  /*2090*/  ULDC.64 UR4, c[0x0][0x5d0] ;  /* 0x0001740000047ab9 */ /* 0x000fe20000000a00 */
[----:B------:R-:W-:Y:S01]  /*20a0*/  SHF.R.S32.HI R10, RZ, 0x1f, R13 ;  /* 0x0000001fff0a7819 */ /* 0x000fe2000001140d */
[----:B0-----:R-:W-:Y:S01]  /*20b0*/  IMAD.WIDE.U32 R4, R18, UR4, R92 ;  /* 0x0000000412047c25 */ /* 0x001fe2000f8e005c */
[----:B------:R-:W-:Y:S03]  /*20c0*/  BSSY B0, `(.L_x_32) ;  /* 0x000032c000007945 */ /* 0x000fe60003800000 */
[----:B------:R-:W-:Y:S01]  /*20d0*/  IMAD R3, R11, UR4, RZ ;  /* 0x000000040b037c24 */ /* 0x000fe2000f8e02ff */
[----:B------:R-:W-:Y:S01]  /*20e0*/  IADD3 R4, P0, R13, R4, RZ ;  /* 0x000000040d047210 */ /* 0x000fe20007f1e0ff */
[----:B------:R-:W-:-:S04]  /*20f0*/  IMAD.WIDE R14, R22, 0x40, R90 ;  /* 0x00000040160e7825 */ /* 0x000fc800078e025a */
[----:B------:R-:W-:Y:S01]  /*2100*/  IMAD R3, R18, UR5, R3 ;  /* 0x0000000512037c24 */ /* 0x000fe2000f8e0203 */
[----:B------:R-:W-:Y:S01]  /*2110*/  ULDC.64 UR4, c[0x0][0x5c0] ;  /* 0x0001700000047ab9 */ /* 0x000fe20000000a00 */
[----:B------:R-:W-:Y:S02]  /*2120*/  IMAD.IADD R20, R99, 0x1, -R0 ;  /* 0x0000000163147824 */ /* 0x000fe400078e0a00 */
[----:B------:R-:W-:Y:S01]  /*2130*/  IMAD.IADD R19, R95, 0x1, -R13 ;  /* 0x000000015f137824 */ /* 0x000fe200078e0a0d */
[----:B------:R-:W-:Y:S01]  /*2140*/  IADD3.X R5, R10, R5, R3, P0, !PT ;  /* 0x000000050a057210 */ /* 0x000fe200007fe403 */
[-C--:B-1----:R-:W-:Y:S02]  /*2150*/  IMAD R3, R15, R8.reuse, RZ ;  /* 0x000000080f037224 */ /* 0x082fe400078e02ff */
[----:B------:R-:W-:-:S04]  /*2160*/  IMAD.WIDE.U32 R4, R14, R8, R4 ;  /* 0x000000080e047225 */ /* 0x000fc800078e0004 */
[----:B------:R-:W-:Y:S01]  /*2170*/  IMAD R3, R14, R9, R3 ;  /* 0x000000090e037224 */ /* 0x000fe200078e0203 */
[----:B------:R-:W-:-:S04]  /*2180*/  IADD3 R4, P0, R4, UR4, RZ ;  /* 0x0000000404047c10 */ /* 0x000fc8000ff1e0ff */
[----:B------:R-:W-:Y:S02]  /*2190*/  IADD3.X R5, R5, UR5, R3, P0, !PT ;  /* 0x0000000505057c10 */ /* 0x000fe400087fe403 */
[----:B-----5:R-:W-:Y:S02]  /*21a0*/  ISETP.NE.AND P0, PT, R89, RZ, PT ;  /* 0x000000ff5900720c */ /* 0x020fe40003f05270 */
[----:B------:R-:W-:-:S04]  /*21b0*/  LEA R6, P1, R8, R4, 0x3 ;  /* 0x0000000408067211 */ /* 0x000fc800078218ff */
[----:B------:R-:W-:-:S07]  /*21c0*/  LEA.HI.X R7, R8, R5, R9, 0x3, P1 ;  /* 0x0000000508077211 */ /* 0x000fce00008f1c09 */
[----:B------:R-:W-:Y:S05]  /*21d0*/  @!P0 BRA `(.L_x_33) ;  /* 0x0000002400608947 */ /* 0x000fea0003800000 */
[----:B------:R-:W0:Y:S01]  /*21e0*/  LDC.64 R102, c[0x0][0x5b0] ;  /* 0x00016c00ff667b82 */ /* 0x000e220000000a00 */
[----:B------:R-:W-:Y:S01]  /*21f0*/  ULDC.64 UR4, c[0x0][0x5b8] ;  /* 0x00016e0000047ab9 */ /* 0x000fe20000000a00 */
[----:B------:R-:W-:Y:S01]  /*2200*/  ISETP.GE.AND P1, PT, R20, 0x1, PT ;  /* 0x000000011400780c */ /* 0x000fe20003f26270 */
[C---:B------:R-:W-:Y:S01]  /*2210*/  IMAD.WIDE.U32 R8, R18.reuse, UR4, R92 ;  /* 0x0000000412087c25 */ /* 0x040fe2000f8e005c */
[----:B------:R-:W-:Y:S02]  /*2220*/  BSSY B1, `(.L_x_34) ;  /* 0x000000e000017945 */ /* 0x000fe40003800000 */
[----:B------:R-:W-:Y:S01]  /*2230*/  ISETP.LT.OR P5, PT, R19, 0x1, !P1 ;  /* 0x000000011300780c */ /* 0x000fe20004fa1670 */
[----:B------:R-:W-:Y:S01]  /*2240*/  IMAD R3, R11, UR4, RZ ;  /* 0x000000040b037c24 */ /* 0x000fe2000f8e02ff */
[----:B------:R-:W1:Y:S01]  /*2250*/  LDC.64 R104, c[0x0][0x5a8] ;  /* 0x00016a00ff687b82 */ /* 0x000e620000000a00 */
[----:B------:R-:W-:Y:S02]  /*2260*/  IADD3 R12, P0, R13, R8, RZ ;  /* 0x000000080d0c7210 */ /* 0x000fe40007f1e0ff */
[----:B------:R-:W-:-:S05]  /*2270*/  IMAD R3, R18, UR5, R3 ;  /* 0x0000000512037c24 */ /* 0x000fca000f8e0203 */
[----:B------:R-:W-:Y:S01]  /*2280*/  IADD3.X R13, R10, R9, R3, P0, !PT ;  /* 0x000000090a0d7210 */ /* 0x000fe200007fe403 */
[-C--:B0-----:R-:W-:Y:S02]  /*2290*/  IMAD R0, R15, R102.reuse, RZ ;  /* 0x000000660f007224 */ /* 0x081fe400078e02ff */
[----:B------:R-:W-:-:S04]  /*22a0*/  IMAD.WIDE.U32 R8, R14, R102, R12 ;  /* 0x000000660e087225 */ /* 0x000fc800078e000c */
[----:B------:R-:W-:Y:S01]  /*22b0*/  IMAD R21, R14, R103, R0 ;  /* 0x000000670e157224 */ /* 0x000fe200078e0200 */
[----:B-1----:R-:W-:-:S04]  /*22c0*/  IADD3 R8, P0, R8, R104, RZ ;  /* 0x0000006808087210 */ /* 0x002fc80007f1e0ff */
[----:B------:R-:W-:Y:S01]  /*22d0*/  IADD3.X R9, R105, R9, R21, P0, !PT ;  /* 0x0000000969097210 */ /* 0x000fe200007fe415 */
[----:B------:R-:W-:Y:S08]  /*22e0*/  @P5 BRA `(.L_x_35) ;  /* 0x0000000000045947 */ /* 0x000ff00003800000 */
[----:B------:R0:W5:Y:S02]  /*22f0*/  LDG.E.U8 R100, desc[UR36][R8.64] ;  /* 0x0000002408647981 */ /* 0x000164000c1e1100 */
.L_x_35:
[----:B------:R-:W-:Y:S05]  /*2300*/  BSYNC B1 ;  /* 0x0000000000017941 */ /* 0x000fea0003800000 */
.L_x_34:
[----:B-----5:R-:W-:Y:S01]  /*2310*/  LOP3.LUT R0, R100, 0xffff, RZ, 0xc0, !PT ;  /* 0x0000ffff64007812 */ /* 0x020fe200078ec0ff */
[----:B------:R-:W-:Y:S01]  /*2320*/  IMAD.SHL.U32 R10, R102, 0x8, RZ ;  /* 0x00000008660a7824 */ /* 0x000fe200078e00ff */
[----:B------:R-:W-:Y:S01]  /*2330*/  ISETP.LT.OR P2, PT, R19, 0x2, !P1 ;  /* 0x000000021300780c */ /* 0x000fe20004f41670 */
[----:B------:R-:W-:Y:S01]  /*2340*/  BSSY B1, `(.L_x_36) ;  /* 0x000000e000017945 */ /* 0x000fe20003800000 */
[----:B------:R-:W-:Y:S02]  /*2350*/  PRMT R0, R0, 0x8880, RZ ;  /* 0x0000888000007816 */ /* 0x000fe400000000ff */
[----:B------:R-:W-:Y:S02]  /*2360*/  SHF.L.U64.HI R11, R102, 0x3, R103 ;  /* 0x00000003660b7819 */ /* 0x000fe40000010267 */
[----:B------:R-:W-:Y:S01]  /*2370*/  ISETP.GE.AND P0, PT, R20, 0x9, PT ;  /* 0x000000091400780c */ /* 0x000fe20003f06270 */
[----:B------:R-:W-:Y:S02]  /*2380*/  IMAD R3, R0, R89, RZ ;  /* 0x0000005900037224 */ /* 0x000fe400078e02ff */
[----:B------:R-:W-:-:S04]  /*2390*/  IMAD.WIDE.U32 R10, R14, R102, R10 ;  /* 0x000000660e0a7225 */ /* 0x000fc800078e000a */
[----:B------:R-:W-:Y:S01]  /*23a0*/  @!P5 IMAD R15, R24, R88, R3 ;  /* 0x00000058180fd224 */ /* 0x000fe200078e0203 */
[----:B------:R-:W-:Y:S01]  /*23b0*/  IADD3 R10, P3, P4, R12, R104, R10 ;  /* 0x000000680c0a7210 */ /* 0x000fe20007c7e00a */
[----:B------:R-:W-:-:S03]  /*23c0*/  IMAD.IADD R14, R21, 0x1, R11 ;  /* 0x00000001150e7824 */ /* 0x000fc600078e020b */
[----:B------:R1:W-:Y:S01]  /*23d0*/  @!P5 STG.E.U8 desc[UR36][R4.64], R15 ;  /* 0x0000000f0400d986 */ /* 0x0003e2000c101124 */
[----:B------:R-:W-:Y:S08]  /*23e0*/  @P2 BRA `(.L_x_37) ;  /* 0x00000000000c2947 */ /* 0x000ff00003800000 */
[----:B------:R-:W2:Y:S02]  /*23f0*/  LDG.E.U8 R100, desc[UR36][R8.64+0x1] ;  /* 0x0000012408647981 */ /* 0x000ea4000c1e1100 */
[----:B--2---:R-:W-:-:S05]  /*2400*/  PRMT R0, R100, 0x8880, RZ ;  /* 0x0000888064007816 */ /* 0x004fca00000000ff */
[----:B------:R-:W-:-:S07]  /*2410*/  IMAD R3, R0, R89, RZ ;  /* 0x0000005900037224 */ /* 0x000fce00078e02ff */
.L_x_37:
[----:B------:R-:W-:Y:S05]  /*2420*/  BSYNC B1 ;  /* 0x0000000000017941 */ /* 0x000fea0003800000 */
.L_x_36:
[----:B------:R-:W-:Y:S01]  /*2430*/  ISETP.LT.OR P5, PT, R19, 0x1, !P0 ;  /* 0x000000011300780c */ /* 0x000fe200047a1670 */
[----:B------:R-:W-:Y:S01]  /*2440*/  @!P2 IMAD R25, R25, R88, R3 ;  /* 0x000000581919a224 */ /* 0x000fe200078e0203 */
[----:B------:R-:W-:Y:S01]  /*2450*/  BSSY B1, `(.L_x_38) ;  /* 0x000000a000017945 */ /* 0x000fe20003800000 */
[----:B------:R-:W-:Y:S02]  /*2460*/  IADD3.X R11, R13, R105, R14, P3, P4 ;  /* 0x000000690d0b7210 */ /* 0x000fe40001fe840e */
[C---:B------:R-:W-:Y:S01]  /*2470*/  ISETP.LT.OR P3, PT, R19.reuse, 0x2, !P0 ;  /* 0x000000021300780c */ /* 0x040fe20004761670 */
[----:B------:R2:W-:Y:S01]  /*2480*/  @!P2 STG.E.U8 desc[UR36][R4.64+0x1], R25 ;  /* 0x000001190400a986 */ /* 0x0005e2000c101124 */
[C---:B------:R-:W-:Y:S02]  /*2490*/  ISETP.LT.OR P4, PT, R19.reuse, 0x9, !P1 ;  /* 0x000000091300780c */ /* 0x040fe40004f81670 */
[----:B------:R-:W-:-:S04]  /*24a0*/  ISETP.LT.OR P2, PT, R19, 0xa, !P1 ;  /* 0x0000000a1300780c */ /* 0x000fc80004f41670 */
[----:B------:R-:W-:Y:S09]  /*24b0*/  @P5 BRA `(.L_x_39) ;  /* 0x00000000000c5947 */ /* 0x000ff20003800000 */
[----:B------:R-:W3:Y:S02]  /*24c0*/  LDG.E.U8 R100, desc[UR36][R10.64] ;  /* 0x000000240a647981 */ /* 0x000ee4000c1e1100 */
[----:B---3--:R-:W-:-:S05]  /*24d0*/  PRMT R0, R100, 0x8880, RZ ;  /* 0x0000888064007816 */ /* 0x008fca00000000ff */
[----:B------:R-:W-:-:S07]  /*24e0*/  IMAD R3, R0, R89, RZ ;  /* 0x0000005900037224 */ /* 0x000fce00078e02ff */
.L_x_39:
[----:B------:R-:W-:Y:S05]  /*24f0*/  BSYNC B1 ;  /* 0x0000000000017941 */ /* 0x000fea0003800000 */
.L_x_38:
[----:B------:R-:W-:Y:S01]  /*2500*/  @!P5 IMAD R13, R26, R88, R3 ;  /* 0x000000581a0dd224 */ /* 0x000fe200078e0203 */
[----:B------:R-:W-:Y:S04]  /*2510*/  BSSY B1, `(.L_x_40) ;  /* 0x0000006000017945 */ /* 0x000fe80003800000 */
[----:B------:R3:W-:Y:S01]  /*2520*/  @!P5 STG.E.U8 desc[UR36][R6.64], R13 ;  /* 0x0000000d0600d986 */ /* 0x0007e2000c101124 */
[----:B------:R-:W-:Y:S05]  /*2530*/  @P3 BRA `(.L_x_41) ;  /* 0x00000000000c3947 */ /* 0x000fea0003800000 */
[----:B------:R-:W4:Y:S02]  /*2540*/  LDG.E.U8 R100, desc[UR36][R10.64+0x1] ;  /* 0x000001240a647981 */ /* 0x000f24000c1e1100 */
[----:B----4-:R-:W-:-:S05]  /*2550*/  PRMT R0, R100, 0x8880, RZ ;  /* 0x0000888064007816 */ /* 0x010fca00000000ff */
[----:B------:R-:W-:-:S07]  /*2560*/  IMAD R3, R0, R89, RZ ;  /* 0x0000005900037224 */ /* 0x000fce00078e02ff */
.L_x_41:
[----:B------:R-:W-:Y:S05]  /*2570*/  BSYNC B1 ;  /* 0x0000000000017941 */ /* 0x000fea0003800000 */
.L_x_40:
[----:B------:R-:W-:Y:S01]  /*2580*/  @!P3 IMAD R27, R27, R88, R3 ;  /* 0x000000581b1bb224 */ /* 0x000fe200078e0203 */
[----:B------:R-:W-:Y:S04]  /*2590*/  BSSY B1, `(.L_x_42) ;  /* 0x0000006000017945 */ /* 0x000fe80003800000 */
[----:B------:R4:W-:Y:S01]  /*25a0*/  @!P3 STG.E.U8 desc[UR36][R6.64+0x1], R27 ;  /* 0x0000011b0600b986 */ /* 0x0009e2000c101124 */
[----:B------:R-:W-:Y:S05]  /*25b0*/  @P4 BRA `(.L_x_43) ;  /* 0x00000000000c4947 */ /* 0x000fea0003800000 */
[----:B------:R-:W5:Y:S02]  /*25c0*/  LDG.E.U8 R100, desc[UR36][R8.64+0x8] ;  /* 0x0000082408647981 */ /* 0x000f64000c1e1100 */
[----:B-----5:R-:W-:-:S05]  /*25d0*/  PRMT R0, R100, 0x8880, RZ ;  /* 0x0000888064007816 */ /* 0x020fca00000000ff */
[----:B------:R-:W-:-:S07]  /*25e0*/  IMAD R3, R0, R89, RZ ;  /* 0x0000005900037224 */ /* 0x000fce00078e02ff */
.L_x_43:
[----:B------:R-:W-:Y:S05]  /*25f0*/  BSYNC B1 ;  /* 0x0000000000017941 */ /* 0x000fea0003800000 */
.L_x_42:
[----:B---3--:R-:W-:Y:S01]  /*2600*/  @!P4 IMAD R13, R28, R88, R3 ;  /* 0x000000581c0dc224 */ /* 0x008fe200078e0203 */
[----:B------:R-:W-:Y:S04]  /*2610*/  BSSY B1, `(.L_x_44) ;  /* 0x0000006000017945 */ /* 0x000fe80003800000 */
[----:B------:R3:W-:Y:S01]  /*2620*/  @!P4 STG.E.U8 desc[UR36][R4.64+0x8], R13 ;  /* 0x0000080d0400c986 */ /* 0x0007e2000c101124 */
[----:B------:R-:W-:Y:S05]  /*2630*/  @P2 BRA `(.L_x_45) ;  /* 0x00000000000c2947 */ /* 0x000fea0003800000 */
[----:B------:R-:W5:Y:S02]  /*2640*/  LDG.E.U8 R100, desc[UR36][R8.64+0x9] ;  /* 0x0000092408647981 */ /* 0x000f64000c1e1100 */
[----:B-----5:R-:W-:-:S05]  /*2650*/  PRMT R0, R100, 0x8880, RZ ;  /* 0x0000888064007816 */ /* 0x020fca00000000ff */
[----:B------:R-:W-:-:S07]  /*2660*/  IMAD R3, R0, R89, RZ ;  /* 0x0000005900037224 */ /* 0x000fce00078e02ff */
.L_x_45:
[----:B------:R-:W-:Y:S05]  /*2670*/  BSYNC B1 ;  /* 0x0000000000017941 */ /* 0x000fea0003800000 */
.L_x_44:
[----:B------:R-:W-:Y:S01]  /*2680*/  ISETP.LT.OR P4, PT, R19, 0x9, !P0 ;  /* 0x000000091300780c */ /* 0x000fe20004781670 */
[----:B------:R-:W-:Y:S01]  /*2690*/  @!P2 IMAD R29, R29, R88, R3 ;  /* 0x000000581d1da224 */ /* 0x000fe200078e0203 */
[----:B------:R-:W-:Y:S01]  /*26a0*/  BSSY B1, `(.L_x_46) ;  /* 0x0000009000017945 */ /* 0x000fe20003800000 */
[C---:B------:R-:W-:Y:S02]  /*26b0*/  ISETP.LT.OR P3, PT, R19.reuse, 0xa, !P0 ;  /* 0x0000000a1300780c */ /* 0x040fe40004761670 */
[C---:B------:R-:W-:Y:S01]  /*26c0*/  ISETP.LT.OR P5, PT, R19.reuse, 0x11, !P1 ;  /* 0x000000111300780c */ /* 0x040fe20004fa1670 */
[----:B------:R0:W-:Y:S01]  /*26d0*/  @!P2 STG.E.U8 desc[UR36][R4.64+0x9], R29 ;  /* 0x0000091d0400a986 */ /* 0x0001e2000c101124 */
[----:B------:R-:W-:-:S06]  /*26e0*/  ISETP.LT.OR P2, PT, R19, 0x12, !P1 ;  /* 0x000000121300780c */ /* 0x000fcc0004f41670 */
[----:B------:R-:W-:Y:S07]  /*26f0*/  @P4 BRA `(.L_x_47) ;  /* 0x00000000000c4947 */ /* 0x000fee0003800000 */
[----:B------:R-:W5:Y:S02]  /*2700*/  LDG.E.U8 R100, desc[UR36][R10.64+0x8] ;  /* 0x000008240a647981 */ /* 0x000f64000c1e1100 */
[----:B-----5:R-:W-:-:S05]  /*2710*/  PRMT R0, R100, 0x8880, RZ ;  /* 0x0000888064007816 */ /* 0x020fca00000000ff */
[----:B------:R-:W-:-:S07]  /*2720*/  IMAD R3, R0, R89, RZ ;  /* 0x0000005900037224 */ /* 0x000fce00078e02ff */
.L_x_47:
[----:B------:R-:W-:Y:S05]  /*2730*/  BSYNC B1 ;  /* 0x0000000000017941 */ /* 0x000fea0003800000 */
.L_x_46:
[----:B---3--:R-:W-:Y:S01]  /*2740*/  @!P4 IMAD R13, R30, R88, R3 ;  /* 0x000000581e0dc224 */ /* 0x008fe200078e0203 */
[----:B------:R-:W-:Y:S04]  /*2750*/  BSSY B1, `(.L_x_48) ;  /* 0x0000006000017945 */ /* 0x000fe80003800000 */
[----:B------:R3:W-:Y:S01]  /*2760*/  @!P4 STG.E.U8 desc[UR36][R6.64+0x8], R13 ;  /* 0x0000080d0600c986 */ /* 0x0007e2000c101124 */
[----:B------:R-:W-:Y:S05]  /*2770*/  @P3 BRA `(.L_x_49) ;  /* 0x00000000000c3947 */ /* 0x000fea0003800000 */
[----:B------:R-:W5:Y:S02]  /*2780*/  LDG.E.U8 R100, desc[UR36][R10.64+0x9] ;  /* 0x000009240a647981 */ /* 0x000f64000c1e1100 */
[----:B-----5:R-:W-:-:S05]  /*2790*/  PRMT R0, R100, 0x8880, RZ ;  /* 0x0000888064007816 */ /* 0x020fca00000000ff */
[----:B------:R-:W-:-:S07]  /*27a0*/  IMAD R3, R0, R89, RZ ;  /* 0x0000005900037224 */ /* 0x000fce00078e02ff */
.L_x_49:
[----:B------:R-:W-:Y:S05]  /*27b0*/  BSYNC B1 ;  /* 0x0000000000017941 */ /* 0x000fea0003800000 */
.L_x_48:
[----:B------:R-:W-:Y:S01]  /*27c0*/  @!P3 IMAD R31, R31, R88, R3 ;  /* 0x000000581f1fb224 */ /* 0x000fe200078e0203 */
[----:B------:R-:W-:Y:S04]  /*27d0*/  BSSY B1, `(.L_x_50) ;  /* 0x0000006000017945 */ /* 0x000fe80003800000 */
[----:B------:R0:W-:Y:S01]  /*27e0*/  @!P3 STG.E.U8 desc[UR36][R6.64+0x9], R31 ;  /* 0x0000091f0600b986 */ /* 0x0001e2000c101124 */
[----:B------:R-:W-:Y:S05]  /*27f0*/  @P5 BRA `(.L_x_51) ;  /* 0x00000000000c5947 */ /* 0x000fea0003800000 */
[----:B------:R-:W5:Y:S02]  /*2800*/  LDG.E.U8 R100, desc[UR36][R8.64+0x10] ;  /* 0x0000102408647981 */ /* 0x000f64000c1e1100 */
[----:B-----5:R-:W-:-:S05]  /*2810*/  PRMT R0, R100, 0x8880, RZ ;  /* 0x0000888064007816 */ /* 0x020fca00000000ff */
[----:B------:R-:W-:-:S07]  /*2820*/  IMAD R3, R0, R89, RZ ;  /* 0x0000005900037224 */ /* 0x000fce00078e02ff */
.L_x_51:
[----:B------:R-:W-:Y:S05]  /*2830*/  BSYNC B1 ;  /* 0x0000000000017941 */ /* 0x000fea0003800000 */
.L_x_50:
[----:B---3--:R-:W-:Y:S01]  /*2840*/  @!P5 IMAD R13, R32, R88, R3 ;  /* 0x00000058200dd224 */ /* 0x008fe200078e0203 */
[----:B------:R-:W-:Y:S04]  /*2850*/  BSSY B1, `(.L_x_52) ;  /* 0x0000006000017945 */ /* 0x000fe80003800000 */
[----:B------:R3:W-:Y:S01]  /*2860*/  @!P5 STG.E.U8 desc[UR36][R4.64+0x10], R13 ;  /* 0x0000100d0400d986 */ /* 0x0007e2000c101124 */
[----:B------:R-:W-:Y:S05]  /*2870*/  @P2 BRA `(.L_x_53) ;  /* 0x00000000000c2947 */ /* 0x000fea0003800000 */
[----:B------:R-:W5:Y:S02]  /*2880*/  LDG.E.U8 R100, desc[UR36][R8.64+0x11] ;  /* 0x0000112408647981 */ /* 0x000f64000c1e1100 */
[----:B-----5:R-:W-:-:S05]  /*2890*/  PRMT R0, R100, 0x8880, RZ ;  /* 0x0000888064007816 */ /* 0x020fca00000000ff */
[----:B------:R-:W-:-:S07]  /*28a0*/  IMAD R3, R0, R89, RZ ;  /* 0x0000005900037224 */ /* 0x000fce00078e02ff */
.L_x_53:
[----:B------:R-:W-:Y:S05]  /*28b0*/  BSYNC B1 ;  /* 0x0000000000017941 */ /* 0x000fea0003800000 */
.L_x_52:
        /* <DEDUP_REMOVED lines=11> */
.L_x_55:
[----:B------:R-:W-:Y:S05]  /*2970*/  BSYNC B1 ;  /* 0x0000000000017941 */ /* 0x000fea0003800000 */
.L_x_54:
[----:B---3--:R-:W-:Y:S01]  /*2980*/  @!P4 IMAD R13, R34, R88, R3 ;  /* 0x00000058220dc224 */ /* 0x008fe200078e0203 */
[----:B------:R-:W-:Y:S04]  /*2990*/  BSSY B1, `(.L_x_56) ;  /* 0x0000006000017945 */ /* 0x000fe80003800000 */
[----:B------:R3:W-:Y:S01]  /*29a0*/  @!P4 STG.E.U8 desc[UR36][R6.64+0x10], R13 ;  /* 0x0000100d0600c986 */ /* 0x0007e2000c101124 */
[----:B------:R-:W-:Y:S05]  /*29b0*/  @P3 BRA `(.L_x_57) ;  /* 0x00000000000c3947 */ /* 0x000fea0003800000 */
[----:B------:R-:W5:Y:S02]  /*29c0*/  LDG.E.U8 R100, desc[UR36][R10.64+0x11] ;  /* 0x000011240a647981 */ /* 0x000f64000c1e1100 */
[----:B-----5:R-:W-:-:S05]  /*29d0*/  PRMT R0, R100, 0x8880, RZ ;  /* 0x0000888064007816 */ /* 0x020fca00000000ff */
[----:B------:R-:W-:-:S07]  /*29e0*/  IMAD R3, R0, R89, RZ ;  /* 0x0000005900037224 */ /* 0x000fce00078e02ff */
.L_x_57:
[----:B------:R-:W-:Y:S05]  /*29f0*/  BSYNC B1 ;  /* 0x0000000000017941 */ /* 0x000fea0003800000 */
.L_x_56:
[----:B------:R-:W-:Y:S01]  /*2a00*/  @!P3 IMAD R35, R35, R88, R3 ;  /* 0x000000582323b224 */ /* 0x000fe200078e0203 */
[----:B------:R-:W-:Y:S04]  /*2a10*/  BSSY B1, `(.L_x_58) ;  /* 0x0000006000017945 */ /* 0x000fe80003800000 */
[----:B------:R0:W-:Y:S01]  /*2a20*/  @!P3 STG.E.U8 desc[UR36][R6.64+0x11], R35 ;  /* 0x000011230600b986 */ /* 0x0001e2000c101124 */
[----:B------:R-:W-:Y:S05]  /*2a30*/  @P5 BRA `(.L_x_59) ;  /* 0x00000000000c5947 */ /* 0x000fea0003800000 */
[----:B------:R-:W5:Y:S02]  /*2a40*/  LDG.E.U8 R100, desc[UR36][R8.64+0x18] ;  /* 0x0000182408647981 */ /* 0x000f64000c1e1100 */
[----:B-----5:R-:W-:-:S05]  /*2a50*/  PRMT R0, R100, 0x8880, RZ ;  /* 0x0000888064007816 */ /* 0x020fca00000000ff */
[----:B------:R-:W-:-:S07]  /*2a60*/  IMAD R3, R0, R89, RZ ;  /* 0x0000005900037224 */ /* 0x000fce00078e02ff */
.L_x_59:
[----:B------:R-:W-:Y:S05]  /*2a70*/  BSYNC B1 ;  /* 0x0000000000017941 */ /* 0x000fea0003800000 */
.L_x_58:
[----:B---3--:R-:W-:Y:S01]  /*2a80*/  @!P5 IMAD R13, R36, R88, R3 ;  /* 0x00000058240dd224 */ /* 0x008fe200078e0203 */
[----:B------:R-:W-:Y:S04]  /*2a90*/  BSSY B1, `(.L_x_60) ;  /* 0x0000006000017945 */ /* 0x000fe80003800000 */
[----:B------:R3:W-:Y:S01]  /*2aa0*/  @!P5 STG.E.U8 desc[UR36][R4.64+0x18], R13 ;  /* 0x0000180d0400d986 */ /* 0x0007e2000c101124 */
[----:B------:R-:W-:Y:S05]  /*2ab0*/  @P2 BRA `(.L_x_61) ;  /* 0x00000000000c2947 */ /* 0x000fea0003800000 */
[----:B------:R-:W5:Y:S02]  /*2ac0*/  LDG.E.U8 R100, desc[UR36][R8.64+0x19] ;  /* 0x0000192408647981 */ /* 0x000f64000c1e1100 */
[----:B-----5:R-:W-:-:S05]  /*2ad0*/  PRMT R0, R100, 0x8880, RZ ;  /* 0x0000888064007816 */ /* 0x020fca00000000ff */
[----:B------:R-:W-:-:S07]  /*2ae0*/  IMAD R3, R0, R89, RZ ;  /* 0x0000005900037224 */ /* 0x000fce00078e02ff */
.L_x_61:
[----:B------:R-:W-:Y:S05]  /*2af0*/  BSYNC B1 ;  /* 0x0000000000017941 */ /* 0x000fea0003800000 */
.L_x_60:
        /* <DEDUP_REMOVED lines=11> */
.L_x_63:
[----:B------:R-:W-:Y:S05]  /*2bb0*/  BSYNC B1 ;  /* 0x0000000000017941 */ /* 0x000fea0003800000 */
.L_x_62:
[----:B---3--:R-:W-:Y:S01]  /*2bc0*/  @!P4 IMAD R13, R38, R88, R3 ;  /* 0x00000058260dc224 */ /* 0x008fe200078e0203 */
[----:B------:R-:W-:Y:S04]  /*2bd0*/  BSSY B1, `(.L_x_64) ;  /* 0x0000006000017945 */ /* 0x000fe80003800000 */
[----:B------:R3:W-:Y:S01]  /*2be0*/  @!P4 STG.E.U8 desc[UR36][R6.64+0x18], R13 ;  /* 0x0000180d0600c986 */ /* 0x0007e2000c101124 */
[----:B------:R-:W-:Y:S05]  /*2bf0*/  @P3 BRA `(.L_x_65) ;  /* 0x00000000000c3947 */ /* 0x000fea0003800000 */
[----:B------:R-:W5:Y:S02]  /*2c00*/  LDG.E.U8 R100, desc[UR36][R10.64+0x19] ;  /* 0x000019240a647981 */ /* 0x000f64000c1e1100 */
[----:B-----5:R-:W-:-:S05]  /*2c10*/  PRMT R0, R100, 0x8880, RZ ;  /* 0x0000888064007816 */ /* 0x020fca00000000ff */
[----:B------:R-:W-:-:S07]  /*2c20*/  IMAD R3, R0, R89, RZ ;  /* 0x0000005900037224 */ /* 0x000fce00078e02ff */
.L_x_65:
[----:B------:R-:W-:Y:S05]  /*2c30*/  BSYNC B1 ;  /* 0x0000000000017941 */ /* 0x000fea0003800000 */
.L_x_64:
[----:B------:R-:W-:Y:S01]  /*2c40*/  @!P3 IMAD R39, R39, R88, R3 ;  /* 0x000000582727b224 */ /* 0x000fe200078e0203 */
[----:B------:R-:W-:Y:S04]  /*2c50*/  BSSY B1, `(.L_x_66) ;  /* 0x0000006000017945 */ /* 0x000fe80003800000 */
[----:B------:R0:W-:Y:S01]  /*2c60*/  @!P3 STG.E.U8 desc[UR36][R6.64+0x19], R39 ;  /* 0x000019270600b986 */ /* 0x0001e2000c101124 */
[----:B------:R-:W-:Y:S05]  /*2c70*/  @P5 BRA `(.L_x_67) ;  /* 0x00000000000c5947 */ /* 0x000fea0003800000 */
[----:B------:R-:W5:Y:S02]  /*2c80*/  LDG.E.U8 R100, desc[UR36][R8.64+0x20] ;  /* 0x0000202408647981 */ /* 0x000f64000c1e1100 */
[----:B-----5:R-:W-:-:S05]  /*2c90*/  PRMT R0, R100, 0x8880, RZ ;  /* 0x0000888064007816 */ /* 0x020fca00000000ff */
[----:B------:R-:W-:-:S07]  /*2ca0*/  IMAD R3, R0, R89, RZ ;  /* 0x0000005900037224 */ /* 0x000fce00078e02ff */
.L_x_67:
[----:B------:R-:W-:Y:S05]  /*2cb0*/  BSYNC B1 ;  /* 0x0000000000017941 */ /* 0x000fea0003800000 */
.L_x_66:
[----:B---3--:R-:W-:Y:S01]  /*2cc0*/  @!P5 IMAD R13, R40, R88, R3 ;  /* 0x00000058280dd224 */ /* 0x008fe200078e0203 */
[----:B------:R-:W-:Y:S04]  /*2cd0*/  BSSY B1, `(.L_x_68) ;  /* 0x0000006000017945 */ /* 0x000fe80003800000 */
[----:B------:R3:W-:Y:S01]  /*2ce0*/  @!P5 STG.E.U8 desc[UR36][R4.64+0x20], R13 ;  /* 0x0000200d0400d986 */ /* 0x0007e2000c101124 */
[----:B------:R-:W-:Y:S05]  /*2cf0*/  @P2 BRA `(.L_x_69) ;  /* 0x00000000000c2947 */ /* 0x000fea0003800000 */
[----:B------:R-:W5:Y:S02]  /*2d00*/  LDG.E.U8 R100, desc[UR36][R8.64+0x21] ;  /* 0x0000212408647981 */ /* 0x000f64000c1e1100 */
[----:B-----5:R-:W-:-:S05]  /*2d10*/  PRMT R0, R100, 0x8880, RZ ;  /* 0x0000888064007816 */ /* 0x020fca00000000ff */
[----:B------:R-:W-:-:S07]  /*2d20*/  IMAD R3, R0, R89, RZ ;  /* 0x0000005900037224 */ /* 0x000fce00078e02ff */
.L_x_69:
[----:B------:R-:W-:Y:S05]  /*2d30*/  BSYNC B1 ;  /* 0x0000000000017941 */ /* 0x000fea0003800000 */
.L_x_68:
        /* <DEDUP_REMOVED lines=11> */
.L_x_71:
[----:B------:R-:W-:Y:S05]  /*2df0*/  BSYNC B1 ;  /* 0x0000000000017941 */ /* 0x000fea0003800000 */
.L_x_70:
[----:B---3--:R-:W-:Y:S01]  /*2e00*/  @!P4 IMAD R13, R42, R88, R3 ;  /* 0x000000582a0dc224 */ /* 0x008fe200078e0203 */
[----:B------:R-:W-:Y:S04]  /*2e10*/  BSSY B1, `(.L_x_72) ;  /* 0x0000006000017945 */ /* 0x000fe80003800000 */
[----:B------:R3:W-:Y:S01]  /*2e20*/  @!P4 STG.E.U8 desc[UR36][R6.64+0x20], R13 ;  /* 0x0000200d0600c986 */ /* 0x0007e2000c101124 */
[----:B------:R-:W-:Y:S05]  /*2e30*/  @P3 BRA `(.L_x_73) ;  /* 0x00000000000c3947 */ /* 0x000fea0003800000 */
[----:B------:R-:W5:Y:S02]  /*2e40*/  LDG.E.U8 R100, desc[UR36][R10.64+0x21] ;  /* 0x000021240a647981 */ /* 0x000f64000c1e1100 */
[----:B-----5:R-:W-:-:S05]  /*2e50*/  PRMT R0, R100, 0x8880, RZ ;  /* 0x0000888064007816 */ /* 0x020fca00000000ff */
[----:B------:R-:W-:-:S07]  /*2e60*/  IMAD R3, R0, R89, RZ ;  /* 0x0000005900037224 */ /* 0x000fce00078e02ff */
.L_x_73:
[----:B------:R-:W-:Y:S05]  /*2e70*/  BSYNC B1 ;  /* 0x0000000000017941 */ /* 0x000fea0003800000 */
.L_x_72:
[----:B------:R-:W-:Y:S01]  /*2e80*/  @!P3 IMAD R43, R43, R88, R3 ;  /* 0x000000582b2bb224 */ /* 0x000fe200078e0203 */
[----:B------:R-:W-:Y:S04]  /*2e90*/  BSSY B1, `(.L_x_74) ;  /* 0x0000006000017945 */ /* 0x000fe80003800000 */
[----:B------:R0:W-:Y:S01]  /*2ea0*/  @!P3 STG.E.U8 desc[UR36][R6.64+0x21], R43 ;  /* 0x0000212b0600b986 */ /* 0x0001e2000c101124 */
[----:B------:R-:W-:Y:S05]  /*2eb0*/  @P5 BRA `(.L_x_75) ;  /* 0x00000000000c5947 */ /* 0x000fea0003800000 */
[----:B------:R-:W5:Y:S02]  /*2ec0*/  LDG.E.U8 R100, desc[UR36][R8.64+0x28] ;  /* 0x0000282408647981 */ /* 0x000f64000c1e1100 */
[----:B-----5:R-:W-:-:S05]  /*2ed0*/  PRMT R0, R100, 0x8880, RZ ;  /* 0x0000888064007816 */ /* 0x020fca00000000ff */
[----:B------:R-:W-:-:S07]  /*2ee0*/  IMAD R3, R0, R89, RZ ;  /* 0x0000005900037224 */ /* 0x000fce00078e02ff */
.L_x_75:
[----:B------:R-:W-:Y:S05]  /*2ef0*/  BSYNC B1 ;  /* 0x0000000000017941 */ /* 0x000fea0003800000 */
.L_x_74:
[----:B---3--:R-:W-:Y:S01]  /*2f00*/  @!P5 IMAD R13, R44, R88, R3 ;  /* 0x000000582c0dd224 */ /* 0x008fe200078e0203 */
[----:B------:R-:W-:Y:S04]  /*2f10*/  BSSY B1, `(.L_x_76) ;  /* 0x0000006000017945 */ /* 0x000fe80003800000 */
[----:B------:R3:W-:Y:S01]  /*2f20*/  @!P5 STG.E.U8 desc[UR36][R4.64+0x28], R13 ;  /* 0x0000280d0400d986 */ /* 0x0007e2000c101124 */
[----:B------:R-:W-:Y:S05]  /*2f30*/  @P2 BRA `(.L_x_77) ;  /* 0x00000000000c2947 */ /* 0x000fea0003800000 */
[----:B------:R-:W5:Y:S02]  /*2f40*/  LDG.E.U8 R100, desc[UR36][R8.64+0x29] ;  /* 0x0000292408647981 */ /* 0x000f64000c1e1100 */
[----:B-----5:R-:W-:-:S05]  /*2f50*/  PRMT R0, R100, 0x8880, RZ ;  /* 0x0000888064007816 */ /* 0x020fca00000000ff */
[----:B------:R-:W-:-:S07]  /*2f60*/  IMAD R3, R0, R89, RZ ;  /* 0x0000005900037224 */ /* 0x000fce00078e02ff */
.L_x_77:
[----:B------:R-:W-:Y:S05]  /*2f70*/  BSYNC B1 ;  /* 0x0000000000017941 */ /* 0x000fea0003800000 */
.L_x_76:
        /* <DEDUP_REMOVED lines=11> */
.L_x_79:
[----:B------:R-:W-:Y:S05]  /*3030*/  BSYNC B1 ;  /* 0x0000000000017941 */ /* 0x000fea0003800000 */
.L_x_78:
[----:B---3--:R-:W-:Y:S01]  /*3040*/  @!P4 IMAD R13, R46, R88, R3 ;  /* 0x000000582e0dc224 */ /* 0x008fe200078e0203 */
[----:B------:R-:W-:Y:S04]  /*3050*/  BSSY B1, `(.L_x_80) ;  /* 0x0000006000017945 */ /* 0x000fe80003800000 */
[----:B------:R3:W-:Y:S01]  /*3060*/  @!P4 STG.E.U8 desc[UR36][R6.64+0x28], R13 ;  /* 0x0000280d0600c986 */ /* 0x0007e2000c101124 */
[----:B------:R-:W-:Y:S05]  /*3070*/  @P3 BRA `(.L_x_81) ;  /* 0x00000000000c3947 */ /* 0x000fea0003800000 */
[----:B------:R-:W5:Y:S02]  /*3080*/  LDG.E.U8 R100, desc[UR36][R10.64+0x29] ;  /* 0x000029240a647981 */ /* 0x000f64000c1e1100 */
[----:B-----5:R-:W-:-:S05]  /*3090*/  PRMT R0, R100, 0x8880, RZ ;  /* 0x0000888064007816 */ /* 0x020fca00000000ff */
[----:B------:R-:W-:-:S07]  /*30a0*/  IMAD R3, R0, R89, RZ ;  /* 0x0000005900037224 */ /* 0x000fce00078e02ff */
.L_x_81:
[----:B------:R-:W-:Y:S05]  /*30b0*/  BSYNC B1 ;  /* 0x0000000000017941 */ /* 0x000fea0003800000 */
.L_x_80:
[----:B------:R-:W-:Y:S01]  /*30c0*/  @!P3 IMAD R47, R47, R88, R3 ;  /* 0x000000582f2fb224 */ /* 0x000fe200078e0203 */
[----:B------:R-:W-:Y:S04]  /*30d0*/  BSSY B1, `(.L_x_82) ;  /* 0x0000006000017945 */ /* 0x000fe80003800000 */
[----:B------:R0:W-:Y:S01]  /*30e0*/  @!P3 STG.E.U8 desc[UR36][R6.64+0x29], R47 ;  /* 0x0000292f0600b986 */ /* 0x0001e2000c101124 */
[----:B------:R-:W-:Y:S05]  /*30f0*/  @P5 BRA `(.L_x_83) ;  /* 0x00000000000c5947 */ /* 0x000fea0003800000 */
[----:B------:R-:W5:Y:S02]  /*3100*/  LDG.E.U8 R100, desc[UR36][R8.64+0x30] ;  /* 0x0000302408647981 */ /* 0x000f64000c1e1100 */
[----:B-----5:R-:W-:-:S05]  /*3110*/  PRMT R0, R100, 0x8880, RZ ;  /* 0x0000888064007816 */ /* 0x020fca00000000ff */
[----:B------:R-:W-:-:S07]  /*3120*/  IMAD R3, R0, R89, RZ ;  /* 0x0000005900037224 */ /* 0x000fce00078e02ff */
.L_x_83:
[----:B------:R-:W-:Y:S05]  /*3130*/  BSYNC B1 ;  /* 0x0000000000017941 */ /* 0x000fea0003800000 */
.L_x_82:
[----:B---3--:R-:W-:Y:S01]  /*3140*/  @!P5 IMAD R13, R48, R88, R3 ;  /* 0x00000058300dd224 */ /* 0x008fe200078e0203 */
[----:B------:R-:W-:Y:S04]  /*3150*/  BSSY B1, `(.L_x_84) ;  /* 0x0000006000017945 */ /* 0x000fe80003800000 */
[----:B------:R3:W-:Y:S01]  /*3160*/  @!P5 STG.E.U8 desc[UR36][R4.64+0x30], R13 ;  /* 0x0000300d0400d986 */ /* 0x0007e2000c101124 */
[----:B------:R-:W-:Y:S05]  /*3170*/  @P2 BRA `(.L_x_85) ;  /* 0x00000000000c2947 */ /* 0x000fea0003800000 */
[----:B------:R-:W5:Y:S02]  /*3180*/  LDG.E.U8 R100, desc[UR36][R8.64+0x31] ;  /* 0x0000312408647981 */ /* 0x000f64000c1e1100 */
[----:B-----5:R-:W-:-:S05]  /*3190*/  PRMT R0, R100, 0x8880, RZ ;  /* 0x0000888064007816 */ /* 0x020fca00000000ff */
[----:B------:R-:W-:-:S07]  /*31a0*/  IMAD R3, R0, R89, RZ ;  /* 0x0000005900037224 */ /* 0x000fce00078e02ff */
.L_x_85:
[----:B------:R-:W-:Y:S05]  /*31b0*/  BSYNC B1 ;  /* 0x0000000000017941 */ /* 0x000fea0003800000 */
.L_x_84:
        /* <DEDUP_REMOVED lines=11> */
.L_x_87:
[----:B------:R-:W-:Y:S05]  /*3270*/  BSYNC B1 ;  /* 0x0000000000017941 */ /* 0x000fea0003800000 */
.L_x_86:
[----:B---3--:R-:W-:Y:S01]  /*3280*/  @!P4 IMAD R13, R50, R88, R3 ;  /* 0x00000058320dc224 */ /* 0x008fe200078e0203 */
[----:B------:R-:W-:Y:S04]  /*3290*/  BSSY B1, `(.L_x_88) ;  /* 0x0000006000017945 */ /* 0x000fe80003800000 */
[----:B------:R3:W-:Y:S01]  /*32a0*/  @!P4 STG.E.U8 desc[UR36][R6.64+0x30], R13 ;  /* 0x0000300d0600c986 */ /* 0x0007e2000c101124 */
[----:B------:R-:W-:Y:S05]  /*32b0*/  @P3 BRA `(.L_x_89) ;  /* 0x00000000000c3947 */ /* 0x000fea0003800000 */
[----:B------:R-:W5:Y:S02]  /*32c0*/  LDG.E.U8 R100, desc[UR36][R10.64+0x31] ;  /* 0x000031240a647981 */ /* 0x000f64000c1e1100 */
[----:B-----5:R-:W-:-:S05]  /*32d0*/  PRMT R0, R100, 0x8880, RZ ;  /* 0x0000888064007816 */ /* 0x020fca00000000ff */
[----:B------:R-:W-:-:S07]  /*32e0*/  IMAD R3, R0, R89, RZ ;  /* 0x0000005900037224 */ /* 0x000fce00078e02ff */
.L_x_89:
[----:B------:R-:W-:Y:S05]  /*32f0*/  BSYNC B1 ;  /* 0x0000000000017941 */ /* 0x000fea0003800000 */
.L_x_88:
[----:B------:R-:W-:Y:S01]  /*3300*/  @!P3 IMAD R51, R51, R88, R3 ;  /* 0x000000583333b224 */ /* 0x000fe200078e0203 */
[----:B------:R-:W-:Y:S04]  /*3310*/  BSSY B1, `(.L_x_90) ;  /* 0x0000006000017945 */ /* 0x000fe80003800000 */
[----:B------:R0:W-:Y:S01]  /*3320*/  @!P3 STG.E.U8 desc[UR36][R6.64+0x31], R51 ;  /* 0x000031330600b986 */ /* 0x0001e2000c101124 */
[----:B------:R-:W-:Y:S05]  /*3330*/  @P5 BRA `(.L_x_91) ;  /* 0x00000000000c5947 */ /* 0x000fea0003800000 */
[----:B------:R-:W5:Y:S02]  /*3340*/  LDG.E.U8 R100, desc[UR36][R8.64+0x38] ;  /* 0x0000382408647981 */ /* 0x000f64000c1e1100 */
[----:B-----5:R-:W-:-:S05]  /*3350*/  PRMT R0, R100, 0x8880, RZ ;  /* 0x0000888064007816 */ /* 0x020fca00000000ff */
[----:B------:R-:W-:-:S07]  /*3360*/  IMAD R3, R0, R89, RZ ;  /* 0x0000005900037224 */ /* 0x000fce00078e02ff */
.L_x_91:
[----:B------:R-:W-:Y:S05]  /*3370*/  BSYNC B1 ;  /* 0x0000000000017941 */ /* 0x000fea0003800000 */
.L_x_90:
[----:B---3--:R-:W-:Y:S01]  /*3380*/  @!P5 IMAD R13, R52, R88, R3 ;  /* 0x00000058340dd224 */ /* 0x008fe200078e0203 */
[----:B------:R-:W-:Y:S04]  /*3390*/  BSSY B1, `(.L_x_92) ;  /* 0x0000006000017945 */ /* 0x000fe80003800000 */
[----:B------:R3:W-:Y:S01]  /*33a0*/  @!P5 STG.E.U8 desc[UR36][R4.64+0x38], R13 ;  /* 0x0000380d0400d986 */ /* 0x0007e2000c101124 */
[----:B------:R-:W-:Y:S05]  /*33b0*/  @P2 BRA `(.L_x_93) ;  /* 0x00000000000c2947 */ /* 0x000fea0003800000 */
[----:B------:R-:W5:Y:S02]  /*33c0*/  LDG.E.U8 R100, desc[UR36][R8.64+0x39] ;  /* 0x0000392408647981 */ /* 0x000f64000c1e1100 */
[----:B-----5:R-:W-:-:S05]  /*33d0*/  PRMT R0, R100, 0x8880, RZ ;  /* 0x0000888064007816 */ /* 0x020fca00000000ff */
[----:B------:R-:W-:-:S07]  /*33e0*/  IMAD R3, R0, R89, RZ ;  /* 0x0000005900037224 */ /* 0x000fce00078e02ff */
.L_x_93:
[----:B------:R-:W-:Y:S05]  /*33f0*/  BSYNC B1 ;  /* 0x0000000000017941 */ /* 0x000fea0003800000 */
.L_x_92:
        /* <DEDUP_REMOVED lines=11> */
.L_x_95:
[----:B------:R-:W-:Y:S05]  /*34b0*/  BSYNC B1 ;  /* 0x0000000000017941 */ /* 0x000fea0003800000 */
.L_x_94:
[----:B---3--:R-:W-:Y:S01]  /*34c0*/  @!P4 IMAD R13, R54, R88, R3 ;  /* 0x00000058360dc224 */ /* 0x008fe200078e0203 */
[----:B------:R-:W-:Y:S04]  /*34d0*/  BSSY B1, `(.L_x_96) ;  /* 0x0000006000017945 */ /* 0x000fe80003800000 */
[----:B------:R3:W-:Y:S01]  /*34e0*/  @!P4 STG.E.U8 desc[UR36][R6.64+0x38], R13 ;  /* 0x0000380d0600c986 */ /* 0x0007e2000c101124 */
[----:B------:R-:W-:Y:S05]  /*34f0*/  @P3 BRA `(.L_x_97) ;  /* 0x00000000000c3947 */ /* 0x000fea0003800000 */
[----:B------:R-:W5:Y:S02]  /*3500*/  LDG.E.U8 R100, desc[UR36][R10.64+0x39] ;  /* 0x000039240a647981 */ /* 0x000f64000c1e1100 */
[----:B-----5:R-:W-:-:S05]  /*3510*/  PRMT R0, R100, 0x8880, RZ ;  /* 0x0000888064007816 */ /* 0x020fca00000000ff */
[----:B------:R-:W-:-:S07]  /*3520*/  IMAD R3, R0, R89, RZ ;  /* 0x0000005900037224 */ /* 0x000fce00078e02ff */
.L_x_97:
[----:B------:R-:W-:Y:S05]  /*3530*/  BSYNC B1 ;  /* 0x0000000000017941 */ /* 0x000fea0003800000 */
.L_x_96:
[----:B------:R-:W-:Y:S01]  /*3540*/  @!P3 IMAD R55, R55, R88, R3 ;  /* 0x000000583737b224 */ /* 0x000fe200078e0203 */
[----:B------:R-:W-:Y:S04]  /*3550*/  BSSY B1, `(.L_x_98) ;  /* 0x0000006000017945 */ /* 0x000fe80003800000 */
[----:B------:R0:W-:Y:S01]  /*3560*/  @!P3 STG.E.U8 desc[UR36][R6.64+0x39], R55 ;  /* 0x000039370600b986 */ /* 0x0001e2000c101124 */
[----:B------:R-:W-:Y:S05]  /*3570*/  @P5 BRA `(.L_x_99) ;  /* 0x00000000000c5947 */ /* 0x000fea0003800000 */
[----:B------:R-:W5:Y:S02]  /*3580*/  LDG.E.U8 R100, desc[UR36][R8.64+0x40] ;  /* 0x0000402408647981 */ /* 0x000f64000c1e1100 */
[----:B-----5:R-:W-:-:S05]  /*3590*/  PRMT R0, R100, 0x8880, RZ ;  /* 0x0000888064007816 */ /* 0x020fca00000000ff */
[----:B------:R-:W-:-:S07]  /*35a0*/  IMAD R3, R0, R89, RZ ;  /* 0x0000005900037224 */ /* 0x000fce00078e02ff */
.L_x_99:
[----:B------:R-:W-:Y:S05]  /*35b0*/  BSYNC B1 ;  /* 0x0000000000017941 */ /* 0x000fea0003800000 */
.L_x_98:
[----:B---3--:R-:W-:Y:S01]  /*35c0*/  @!P5 IMAD R13, R56, R88, R3 ;  /* 0x00000058380dd224 */ /* 0x008fe200078e0203 */
[----:B------:R-:W-:Y:S04]  /*35d0*/  BSSY B1, `(.L_x_100) ;  /* 0x0000006000017945 */ /* 0x000fe80003800000 */
[----:B------:R3:W-:Y:S01]  /*35e0*/  @!P5 STG.E.U8 desc[UR36][R4.64+0x40], R13 ;  /* 0x0000400d0400d986 */ /* 0x0007e2000c101124 */
[----:B------:R-:W-:Y:S05]  /*35f0*/  @P2 BRA `(.L_x_101) ;  /* 0x00000000000c2947 */ /* 0x000fea0003800000 */
[----:B------:R-:W5:Y:S02]  /*3600*/  LDG.E.U8 R100, desc[UR36][R8.64+0x41] ;  /* 0x0000412408647981 */ /* 0x000f64000c1e1100 */
[----:B-----5:R-:W-:-:S05]  /*3610*/  PRMT R0, R100, 0x8880, RZ ;  /* 0x0000888064007816 */ /* 0x020fca00000000ff */
[----:B------:R-:W-:-:S07]  /*3620*/  IMAD R3, R0, R89, RZ ;  /* 0x0000005900037224 */ /* 0x000fce00078e02ff */
.L_x_101:
[----:B------:R-:W-:Y:S05]  /*3630*/  BSYNC B1 ;  /* 0x0000000000017941 */ /* 0x000fea0003800000 */
.L_x_100:
        /* <DEDUP_REMOVED lines=11> */
.L_x_103:
[----:B------:R-:W-:Y:S05]  /*36f0*/  BSYNC B1 ;  /* 0x0000000000017941 */ /* 0x000fea0003800000 */
.L_x_102:
[----:B---3--:R-:W-:Y:S01]  /*3700*/  @!P4 IMAD R13, R58, R88, R3 ;  /* 0x000000583a0dc224 */ /* 0x008fe200078e0203 */
[----:B------:R-:W-:Y:S04]  /*3710*/  BSSY B1, `(.L_x_104) ;  /* 0x0000006000017945 */ /* 0x000fe80003800000 */
[----:B------:R3:W-:Y:S01]  /*3720*/  @!P4 STG.E.U8 desc[UR36][R6.64+0x40], R13 ;  /* 0x0000400d0600c986 */ /* 0x0007e2000c101124 */
[----:B------:R-:W-:Y:S05]  /*3730*/  @P3 BRA `(.L_x_105) ;  /* 0x00000000000c3947 */ /* 0x000fea0003800000 */
[----:B------:R-:W5:Y:S02]  /*3740*/  LDG.E.U8 R100, desc[UR36][R10.64+0x41] ;  /* 0x000041240a647981 */ /* 0x000f64000c1e1100 */
[----:B-----5:R-:W-:-:S05]  /*3750*/  PRMT R0, R100, 0x8880, RZ ;  /* 0x0000888064007816 */ /* 0x020fca00000000ff */
[----:B------:R-:W-:-:S07]  /*3760*/  IMAD R3, R0, R89, RZ ;  /* 0x0000005900037224 */ /* 0x000fce00078e02ff */
.L_x_105:
[----:B------:R-:W-:Y:S05]  /*3770*/  BSYNC B1 ;  /* 0x0000000000017941 */ /* 0x000fea0003800000 */
.L_x_104:
[----:B------:R-:W-:Y:S01]  /*3780*/  @!P3 IMAD R59, R59, R88, R3 ;  /* 0x000000583b3bb224 */ /* 0x000fe200078e0203 */
[----:B------:R-:W-:Y:S04]  /*3790*/  BSSY B1, `(.L_x_106) ;  /* 0x0000006000017945 */ /* 0x000fe80003800000 */
[----:B------:R0:W-:Y:S01]  /*37a0*/  @!P3 STG.E.U8 desc[UR36][R6.64+0x41], R59 ;  /* 0x0000413b0600b986 */ /* 0x0001e2000c101124 */
[----:B------:R-:W-:Y:S05]  /*37b0*/  @P5 BRA `(.L_x_107) ;  /* 0x00000000000c5947 */ /* 0x000fea0003800000 */
[----:B------:R-:W5:Y:S02]  /*37c0*/  LDG.E.U8 R100, desc[UR36][R8.64+0x48] ;  /* 0x0000482408647981 */ /* 0x000f64000c1e1100 */
[----:B-----5:R-:W-:-:S05]  /*37d0*/  PRMT R0, R100, 0x8880, RZ ;  /* 0x0000888064007816 */ /* 0x020fca00000000ff */
[----:B------:R-:W-:-:S07]  /*37e0*/  IMAD R3, R0, R89, RZ ;  /* 0x0000005900037224 */ /* 0x000fce00078e02ff */
.L_x_107:
[----:B------:R-:W-:Y:S05]  /*37f0*/  BSYNC B1 ;  /* 0x0000000000017941 */ /* 0x000fea0003800000 */
.L_x_106:
[----:B---3--:R-:W-:Y:S01]  /*3800*/  @!P5 IMAD R13, R60, R88, R3 ;  /* 0x000000583c0dd224 */ /* 0x008fe200078e0203 */
[----:B------:R-:W-:Y:S04]  /*3810*/  BSSY B1, `(.L_x_108) ;  /* 0x0000006000017945 */ /* 0x000fe80003800000 */
[----:B------:R3:W-:Y:S01]  /*3820*/  @!P5 STG.E.U8 desc[UR36][R4.64+0x48], R13 ;  /* 0x0000480d0400d986 */ /* 0x0007e2000c101124 */
[----:B------:R-:W-:Y:S05]  /*3830*/  @P2 BRA `(.L_x_109) ;  /* 0x00000000000c2947 */ /* 0x000fea0003800000 */
[----:B------:R-:W5:Y:S02]  /*3840*/  LDG.E.U8 R100, desc[UR36][R8.64+0x49] ;  /* 0x0000492408647981 */ /* 0x000f64000c1e1100 */
[----:B-----5:R-:W-:-:S05]  /*3850*/  PRMT R0, R100, 0x8880, RZ ;  /* 0x0000888064007816 */ /* 0x020fca00000000ff */
[----:B------:R-:W-:-:S07]  /*3860*/  IMAD R3, R0, R89, RZ ;  /* 0x0000005900037224 */ /* 0x000fce00078e02ff */
.L_x_109:
[----:B------:R-:W-:Y:S05]  /*3870*/  BSYNC B1 ;  /* 0x0000000000017941 */ /* 0x000fea0003800000 */
.L_x_108:
        /* <DEDUP_REMOVED lines=11> */
.L_x_111:
[----:B------:R-:W-:Y:S05]  /*3930*/  BSYNC B1 ;  /* 0x0000000000017941 */ /* 0x000fea0003800000 */
.L_x_110:
[----:B---3--:R-:W-:Y:S01]  /*3940*/  @!P4 IMAD R13, R62, R88, R3 ;  /* 0x000000583e0dc224 */ /* 0x008fe200078e0203 */
[----:B------:R-:W-:Y:S04]  /*3950*/  BSSY B1, `(.L_x_112) ;  /* 0x0000006000017945 */ /* 0x000fe80003800000 */
[----:B------:R3:W-:Y:S01]  /*3960*/  @!P4 STG.E.U8 desc[UR36][R6.64+0x48], R13 ;  /* 0x0000480d0600c986 */ /* 0x0007e2000c101124 */
[----:B------:R-:W-:Y:S05]  /*3970*/  @P3 BRA `(.L_x_113) ;  /* 0x00000000000c3947 */ /* 0x000fea0003800000 */
[----:B------:R-:W5:Y:S02]  /*3980*/  LDG.E.U8 R100, desc[UR36][R10.64+0x49] ;  /* 0x000049240a647981 */ /* 0x000f64000c1e1100 */
[----:B-----5:R-:W-:-:S05]  /*3990*/  PRMT R0, R100, 0x8880, RZ ;  /* 0x0000888064007816 */ /* 0x020fca00000000ff */
[----:B------:R-:W-:-:S07]  /*39a0*/  IMAD R3, R0, R89, RZ ;  /* 0x0000005900037224 */ /* 0x000fce00078e02ff */
.L_x_113:
[----:B------:R-:W-:Y:S05]  /*39b0*/  BSYNC B1 ;  /* 0x0000000000017941 */ /* 0x000fea0003800000 */
.L_x_112:
[----:B------:R-:W-:Y:S01]  /*39c0*/  @!P3 IMAD R63, R63, R88, R3 ;  /* 0x000000583f3fb224 */ /* 0x000fe200078e0203 */
[----:B------:R-:W-:Y:S04]  /*39d0*/  BSSY B1, `(.L_x_114) ;  /* 0x0000006000017945 */ /* 0x000fe80003800000 */
[----:B------:R0:W-:Y:S01]  /*39e0*/  @!P3 STG.E.U8 desc[UR36][R6.64+0x49], R63 ;  /* 0x0000493f0600b986 */ /* 0x0001e2000c101124 */
[----:B------:R-:W-:Y:S05]  /*39f0*/  @P5 BRA `(.L_x_115) ;  /* 0x00000000000c5947 */ /* 0x000fea0003800000 */
[----:B------:R-:W5:Y:S02]  /*3a00*/  LDG.E.U8 R100, desc[UR36][R8.64+0x50] ;  /* 0x0000502408647981 */ /* 0x000f64000c1e1100 */
[----:B-----5:R-:W-:-:S05]  /*3a10*/  PRMT R0, R100, 0x8880, RZ ;  /* 0x0000888064007816 */ /* 0x020fca00000000ff */
[----:B------:R-:W-:-:S07]  /*3a20*/  IMAD R3, R0, R89, RZ ;  /* 0x0000005900037224 */ /* 0x000fce00078e02ff */
.L_x_115:
[----:B------:R-:W-:Y:S05]  /*3a30*/  BSYNC B1 ;  /* 0x0000000000017941 */ /* 0x000fea0003800000 */
.L_x_114:
[----:B---3--:R-:W-:Y:S01]  /*3a40*/  @!P5 IMAD R13, R64, R88, R3 ;  /* 0x00000058400dd224 */ /* 0x008fe200078e0203 */
[----:B------:R-:W-:Y:S04]  /*3a50*/  BSSY B1, `(.L_x_116) ;  /* 0x0000006000017945 */ /* 0x000fe80003800000 */
[----:B------:R3:W-:Y:S01]  /*3a60*/  @!P5 STG.E.U8 desc[UR36][R4.64+0x50], R13 ;  /* 0x0000500d0400d986 */ /* 0x0007e2000c101124 */
[----:B------:R-:W-:Y:S05]  /*3a70*/  @P2 BRA `(.L_x_117) ;  /* 0x00000000000c2947 */ /* 0x000fea0003800000 */
[----:B------:R-:W5:Y:S02]  /*3a80*/  LDG.E.U8 R100, desc[UR36][R8.64+0x51] ;  /* 0x0000512408647981 */ /* 0x000f64000c1e1100 */
[----:B-----5:R-:W-:-:S05]  /*3a90*/  PRMT R0, R100, 0x8880, RZ ;  /* 0x0000888064007816 */ /* 0x020fca00000000ff */
[----:B------:R-:W-:-:S07]  /*3aa0*/  IMAD R3, R0, R89, RZ ;  /* 0x0000005900037224 */ /* 0x000fce00078e02ff */
.L_x_117:
[----:B------:R-:W-:Y:S05]  /*3ab0*/  BSYNC B1 ;  /* 0x0000000000017941 */ /* 0x000fea0003800000 */
.L_x_116:
        /* <DEDUP_REMOVED lines=11> */
.L_x_119:
[----:B------:R-:W-:Y:S05]  /*3b70*/  BSYNC B1 ;  /* 0x0000000000017941 */ /* 0x000fea0003800000 */
.L_x_118:
[----:B---3--:R-:W-:Y:S01]  /*3b80*/  @!P4 IMAD R13, R66, R88, R3 ;  /* 0x00000058420dc224 */ /* 0x008fe200078e0203 */
[----:B------:R-:W-:Y:S04]  /*3b90*/  BSSY B1, `(.L_x_120) ;  /* 0x0000006000017945 */ /* 0x000fe80003800000 */
[----:B------:R3:W-:Y:S01]  /*3ba0*/  @!P4 STG.E.U8 desc[UR36][R6.64+0x50], R13 ;  /* 0x0000500d0600c986 */ /* 0x0007e2000c101124 */
[----:B------:R-:W-:Y:S05]  /*3bb0*/  @P3 BRA `(.L_x_121) ;  /* 0x00000000000c3947 */ /* 0x000fea0003800000 */
[----:B------:R-:W5:Y:S02]  /*3bc0*/  LDG.E.U8 R100, desc[UR36][R10.64+0x51] ;  /* 0x000051240a647981 */ /* 0x000f64000c1e1100 */
[----:B-----5:R-:W-:-:S05]  /*3bd0*/  PRMT R0, R100, 0x8880, RZ ;  /* 0x0000888064007816 */ /* 0x020fca00000000ff */
[----:B------:R-:W-:-:S07]  /*3be0*/  IMAD R3, R0, R89, RZ ;  /* 0x0000005900037224 */ /* 0x000fce00078e02ff */
.L_x_121:
[----:B------:R-:W-:Y:S05]  /*3bf0*/  BSYNC B1 ;  /* 0x0000000000017941 */ /* 0x000fea0003800000 */
.L_x_120:
[----:B------:R-:W-:Y:S01]  /*3c00*/  @!P3 IMAD R67, R67, R88, R3 ;  /* 0x000000584343b224 */ /* 0x000fe200078e0203 */
[----:B------:R-:W-:Y:S04]  /*3c10*/  BSSY B1, `(.L_x_122) ;  /* 0x0000006000017945 */ /* 0x000fe80003800000 */
[----:B------:R0:W-:Y:S01]  /*3c20*/  @!P3 STG.E.U8 desc[UR36][R6.64+0x51], R67 ;  /* 0x000051430600b986 */ /* 0x0001e2000c101124 */
[----:B------:R-:W-:Y:S05]  /*3c30*/  @P5 BRA `(.L_x_123) ;  /* 0x00000000000c5947 */ /* 0x000fea0003800000 */
[----:B------:R-:W5:Y:S02]  /*3c40*/  LDG.E.U8 R100, desc[UR36][R8.64+0x58] ;  /* 0x0000582408647981 */ /* 0x000f64000c1e1100 */
[----:B-----5:R-:W-:-:S05]  /*3c50*/  PRMT R0, R100, 0x8880, RZ ;  /* 0x0000888064007816 */ /* 0x020fca00000000ff */
[----:B------:R-:W-:-:S07]  /*3c60*/  IMAD R3, R0, R89, RZ ;  /* 0x0000005900037224 */ /* 0x000fce00078e02ff */
.L_x_123:
[----:B------:R-:W-:Y:S05]  /*3c70*/  BSYNC B1 ;  /* 0x0000000000017941 */ /* 0x000fea0003800000 */
.L_x_122:
[----:B---3--:R-:W-:Y:S01]  /*3c80*/  @!P5 IMAD R13, R68, R88, R3 ;  /* 0x00000058440dd224 */ /* 0x008fe200078e0203 */
[----:B------:R-:W-:Y:S04]  /*3c90*/  BSSY B1, `(.L_x_124) ;  /* 0x0000006000017945 */ /* 0x000fe80003800000 */
[----:B------:R3:W-:Y:S01]  /*3ca0*/  @!P5 STG.E.U8 desc[UR36][R4.64+0x58], R13 ;  /* 0x0000580d0400d986 */ /* 0x0007e2000c101124 */
[----:B------:R-:W-:Y:S05]  /*3cb0*/  @P2 BRA `(.L_x_125) ;  /* 0x00000000000c2947 */ /* 0x000fea0003800000 */
[----:B------:R-:W5:Y:S02]  /*3cc0*/  LDG.E.U8 R100, desc[UR36][R8.64+0x59] ;  /* 0x0000592408647981 */ /* 0x000f64000c1e1100 */
[----:B-----5:R-:W-:-:S05]  /*3cd0*/  PRMT R0, R100, 0x8880, RZ ;  /* 0x0000888064007816 */ /* 0x020fca00000000ff */
[----:B------:R-:W-:-:S07]  /*3ce0*/  IMAD R3, R0, R89, RZ ;  /* 0x0000005900037224 */ /* 0x000fce00078e02ff */
.L_x_125:
[----:B------:R-:W-:Y:S05]  /*3cf0*/  BSYNC B1 ;  /* 0x0000000000017941 */ /* 0x000fea0003800000 */
.L_x_124:
        /* <DEDUP_REMOVED lines=11> */
.L_x_127:
[----:B------:R-:W-:Y:S05]  /*3db0*/  BSYNC B1 ;  /* 0x0000000000017941 */ /* 0x000fea0003800000 */
.L_x_126:
[----:B---3--:R-:W-:Y:S01]  /*3dc0*/  @!P4 IMAD R13, R70, R88, R3 ;  /* 0x00000058460dc224 */ /* 0x008fe200078e0203 */
[----:B------:R-:W-:Y:S04]  /*3dd0*/  BSSY B1, `(.L_x_128) ;  /* 0x0000006000017945 */ /* 0x000fe80003800000 */
[----:B------:R3:W-:Y:S01]  /*3de0*/  @!P4 STG.E.U8 desc[UR36][R6.64+0x58], R13 ;  /* 0x0000580d0600c986 */ /* 0x0007e2000c101124 */
[----:B------:R-:W-:Y:S05]  /*3df0*/  @P3 BRA `(.L_x_129) ;  /* 0x00000000000c3947 */ /* 0x000fea0003800000 */
[----:B------:R-:W5:Y:S02]  /*3e00*/  LDG.E.U8 R100, desc[UR36][R10.64+0x59] ;  /* 0x000059240a647981 */ /* 0x000f64000c1e1100 */
[----:B-----5:R-:W-:-:S05]  /*3e10*/  PRMT R0, R100, 0x8880, RZ ;  /* 0x0000888064007816 */ /* 0x020fca00000000ff */
[----:B------:R-:W-:-:S07]  /*3e20*/  IMAD R3, R0, R89, RZ ;  /* 0x0000005900037224 */ /* 0x000fce00078e02ff */
.L_x_129:
[----:B------:R-:W-:Y:S05]  /*3e30*/  BSYNC B1 ;  /* 0x0000000000017941 */ /* 0x000fea0003800000 */
.L_x_128:
[----:B------:R-:W-:Y:S01]  /*3e40*/  @!P3 IMAD R71, R71, R88, R3 ;  /* 0x000000584747b224 */ /* 0x000fe200078e0203 */
[----:B------:R-:W-:Y:S04]  /*3e50*/  BSSY B1, `(.L_x_130) ;  /* 0x0000006000017945 */ /* 0x000fe80003800000 */
[----:B------:R0:W-:Y:S01]  /*3e60*/  @!P3 STG.E.U8 desc[UR36][R6.64+0x59], R71 ;  /* 0x000059470600b986 */ /* 0x0001e2000c101124 */
[----:B------:R-:W-:Y:S05]  /*3e70*/  @P5 BRA `(.L_x_131) ;  /* 0x00000000000c5947 */ /* 0x000fea0003800000 */
[----:B------:R-:W5:Y:S02]  /*3e80*/  LDG.E.U8 R100, desc[UR36][R8.64+0x60] ;  /* 0x0000602408647981 */ /* 0x000f64000c1e1100 */
[----:B-----5:R-:W-:-:S05]  /*3e90*/  PRMT R0, R100, 0x8880, RZ ;  /* 0x0000888064007816 */ /* 0x020fca00000000ff */
[----:B------:R-:W-:-:S07]  /*3ea0*/  IMAD R3, R0, R89, RZ ;  /* 0x0000005900037224 */ /* 0x000fce00078e02ff */
.L_x_131:
[----:B------:R-:W-:Y:S05]  /*3eb0*/  BSYNC B1 ;  /* 0x0000000000017941 */ /* 0x000fea0003800000 */
.L_x_130:
[----:B---3--:R-:W-:Y:S01]  /*3ec0*/  @!P5 IMAD R13, R72, R88, R3 ;  /* 0x00000058480dd224 */ /* 0x008fe200078e0203 */
[----:B------:R-:W-:Y:S04]  /*3ed0*/  BSSY B1, `(.L_x_132) ;  /* 0x0000006000017945 */ /* 0x000fe80003800000 */
[----:B------:R3:W-:Y:S01]  /*3ee0*/  @!P5 STG.E.U8 desc[UR36][R4.64+0x60], R13 ;  /* 0x0000600d0400d986 */ /* 0x0007e2000c101124 */
[----:B------:R-:W-:Y:S05]  /*3ef0*/  @P2 BRA `(.L_x_133) ;  /* 0x00000000000c2947 */ /* 0x000fea0003800000 */
[----:B------:R-:W5:Y:S02]  /*3f00*/  LDG.E.U8 R100, desc[UR36][R8.64+0x61] ;  /* 0x0000612408647981 */ /* 0x000f64000c1e1100 */
[----:B-----5:R-:W-:-:S05]  /*3f10*/  PRMT R0, R100, 0x8880, RZ ;  /* 0x0000888064007816 */ /* 0x020fca00000000ff */
[----:B------:R-:W-:-:S07]  /*3f20*/  IMAD R3, R0, R89, RZ ;  /* 0x0000005900037224 */ /* 0x000fce00078e02ff */
.L_x_133:
[----:B------:R-:W-:Y:S05]  /*3f30*/  BSYNC B1 ;  /* 0x0000000000017941 */ /* 0x000fea0003800000 */
.L_x_132:
        /* <DEDUP_REMOVED lines=11> */
.L_x_135:
[----:B------:R-:W-:Y:S05]  /*3ff0*/  BSYNC B1 ;  /* 0x0000000000017941 */ /* 0x000fea0003800000 */
.L_x_134:
[----:B---3--:R-:W-:Y:S01]  /*4000*/  @!P4 IMAD R13, R74, R88, R3 ;  /* 0x000000584a0dc224 */ /* 0x008fe200078e0203 */
[----:B------:R-:W-:Y:S04]  /*4010*/  BSSY B1, `(.L_x_136) ;  /* 0x0000006000017945 */ /* 0x000fe80003800000 */
[----:B------:R3:W-:Y:S01]  /*4020*/  @!P4 STG.E.U8 desc[UR36][R6.64+0x60], R13 ;  /* 0x0000600d0600c986 */ /* 0x0007e2000c101124 */
[----:B------:R-:W-:Y:S05]  /*4030*/  @P3 BRA `(.L_x_137) ;  /* 0x00000000000c3947 */ /* 0x000fea0003800000 */
[----:B------:R-:W5:Y:S02]  /*4040*/  LDG.E.U8 R100, desc[UR36][R10.64+0x61] ;  /* 0x000061240a647981 */ /* 0x000f64000c1e1100 */
[----:B-----5:R-:W-:-:S05]  /*4050*/  PRMT R0, R100, 0x8880, RZ ;  /* 0x0000888064007816 */ /* 0x020fca00000000ff */
[----:B------:R-:W-:-:S07]  /*4060*/  IMAD R3, R0, R89, RZ ;  /* 0x0000005900037224 */ /* 0x000fce00078e02ff */
.L_x_137:
[----:B------:R-:W-:Y:S05]  /*4070*/  BSYNC B1 ;  /* 0x0000000000017941 */ /* 0x000fea0003800000 */
.L_x_136:
[----:B------:R-:W-:Y:S01]  /*4080*/  @!P3 IMAD R75, R75, R88, R3 ;  /* 0x000000584b4bb224 */ /* 0x000fe200078e0203 */
[----:B------:R-:W-:Y:S04]  /*4090*/  BSSY B1, `(.L_x_138) ;  /* 0x0000006000017945 */ /* 0x000fe80003800000 */
[----:B------:R0:W-:Y:S01]  /*40a0*/  @!P3 STG.E.U8 desc[UR36][R6.64+0x61], R75 ;  /* 0x0000614b0600b986 */ /* 0x0001e2000c101124 */
[----:B------:R-:W-:Y:S05]  /*40b0*/  @P5 BRA `(.L_x_139) ;  /* 0x00000000000c5947 */ /* 0x000fea0003800000 */
[----:B------:R-:W5:Y:S02]  /*40c0*/  LDG.E.U8 R100, desc[UR36][R8.64+0x68] ;  /* 0x0000682408647981 */ /* 0x000f64000c1e1100 */
[----:B-----5:R-:W-:-:S05]  /*40d0*/  PRMT R0, R100, 0x8880, RZ ;  /* 0x0000888064007816 */ /* 0x020fca00000000ff */
[----:B------:R-:W-:-:S07]  /*40e0*/  IMAD R3, R0, R89, RZ ;  /* 0x0000005900037224 */ /* 0x000fce00078e02ff */
.L_x_139:
[----:B------:R-:W-:Y:S05]  /*40f0*/  BSYNC B1 ;  /* 0x0000000000017941 */ /* 0x000fea0003800000 */
.L_x_138:
[----:B---3--:R-:W-:Y:S01]  /*4100*/  @!P5 IMAD R13, R76, R88, R3 ;  /* 0x000000584c0dd224 */ /* 0x008fe200078e0203 */
[----:B------:R-:W-:Y:S04]  /*4110*/  BSSY B1, `(.L_x_140) ;  /* 0x0000006000017945 */ /* 0x000fe80003800000 */
[----:B------:R3:W-:Y:S01]  /*4120*/  @!P5 STG.E.U8 desc[UR36][R4.64+0x68], R13 ;  /* 0x0000680d0400d986 */ /* 0x0007e2000c101124 */
[----:B------:R-:W-:Y:S05]  /*4130*/  @P2 BRA `(.L_x_141) ;  /* 0x00000000000c2947 */ /* 0x000fea0003800000 */
[----:B------:R-:W5:Y:S02]  /*4140*/  LDG.E.U8 R100, desc[UR36][R8.64+0x69] ;  /* 0x0000692408647981 */ /* 0x000f64000c1e1100 */
[----:B-----5:R-:W-:-:S05]  /*4150*/  PRMT R0, R100, 0x8880, RZ ;  /* 0x0000888064007816 */ /* 0x020fca00000000ff */
[----:B------:R-:W-:-:S07]  /*4160*/  IMAD R3, R0, R89, RZ ;  /* 0x0000005900037224 */ /* 0x000fce00078e02ff */
.L_x_141:
[----:B------:R-:W-:Y:S05]  /*4170*/  BSYNC B1 ;  /* 0x0000000000017941 */ /* 0x000fea0003800000 */
.L_x_140:
        /* <DEDUP_REMOVED lines=11> */
.L_x_143:
[----:B------:R-:W-:Y:S05]  /*4230*/  BSYNC B1 ;  /* 0x0000000000017941 */ /* 0x000fea0003800000 */
.L_x_142:
[----:B---3--:R-:W-:Y:S01]  /*4240*/  @!P4 IMAD R13, R78, R88, R3 ;  /* 0x000000584e0dc224 */ /* 0x008fe200078e0203 */
[----:B------:R-:W-:Y:S04]  /*4250*/  BSSY B1, `(.L_x_144) ;  /* 0x0000006000017945 */ /* 0x000fe80003800000 */
[----:B------:R3:W-:Y:S01]  /*4260*/  @!P4 STG.E.U8 desc[UR36][R6.64+0x68], R13 ;  /* 0x0000680d0600c986 */ /* 0x0007e2000c101124 */
[----:B------:R-:W-:Y:S05]  /*4270*/  @P3 BRA `(.L_x_145) ;  /* 0x00000000000c3947 */ /* 0x000fea0003800000 */
[----:B------:R-:W5:Y:S02]  /*4280*/  LDG.E.U8 R100, desc[UR36][R10.64+0x69] ;  /* 0x000069240a647981 */ /* 0x000f64000c1e1100 */
[----:B-----5:R-:W-:-:S05]  /*4290*/  PRMT R0, R100, 0x8880, RZ ;  /* 0x0000888064007816 */ /* 0x020fca00000000ff */
[----:B------:R-:W-:-:S07]  /*42a0*/  IMAD R3, R0, R89, RZ ;  /* 0x0000005900037224 */ /* 0x000fce00078e02ff */
.L_x_145:
[----:B------:R-:W-:Y:S05]  /*42b0*/  BSYNC B1 ;  /* 0x0000000000017941 */ /* 0x000fea0003800000 */
.L_x_144:
[----:B------:R-:W-:Y:S01]  /*42c0*/  @!P3 IMAD R79, R79, R88, R3 ;  /* 0x000000584f4fb224 */ /* 0x000fe200078e0203 */
[----:B------:R-:W-:Y:S04]  /*42d0*/  BSSY B1, `(.L_x_146) ;  /* 0x0000006000017945 */ /* 0x000fe80003800000 */
[----:B------:R0:W-:Y:S01]  /*42e0*/  @!P3 STG.E.U8 desc[UR36][R6.64+0x69], R79 ;  /* 0x0000694f0600b986 */ /* 0x0001e2000c101124 */
[----:B------:R-:W-:Y:S05]  /*42f0*/  @P5 BRA `(.L_x_147) ;  /* 0x00000000000c5947 */ /* 0x000fea0003800000 */
[----:B------:R-:W5:Y:S02]  /*4300*/  LDG.E.U8 R100, desc[UR36][R8.64+0x70] ;  /* 0x0000702408647981 */ /* 0x000f64000c1e1100 */
[----:B-----5:R-:W-:-:S05]  /*4310*/  PRMT R0, R100, 0x8880, RZ ;  /* 0x0000888064007816 */ /* 0x020fca00000000ff */
[----:B------:R-:W-:-:S07]  /*4320*/  IMAD R3, R0, R89, RZ ;  /* 0x0000005900037224 */ /* 0x000fce00078e02ff */
.L_x_147:
[----:B------:R-:W-:Y:S05]  /*4330*/  BSYNC B1 ;  /* 0x0000000000017941 */ /* 0x000fea0003800000 */
.L_x_146:
[----:B---3--:R-:W-:Y:S01]  /*4340*/  @!P5 IMAD R13, R80, R88, R3 ;  /* 0x00000058500dd224 */ /* 0x008fe200078e0203 */
[----:B------:R-:W-:Y:S04]  /*4350*/  BSSY B1, `(.L_x_148) ;  /* 0x0000006000017945 */ /* 0x000fe80003800000 */
[----:B------:R3:W-:Y:S01]  /*4360*/  @!P5 STG.E.U8 desc[UR36][R4.64+0x70], R13 ;  /* 0x0000700d0400d986 */ /* 0x0007e2000c101124 */
[----:B------:R-:W-:Y:S05]  /*4370*/  @P2 BRA `(.L_x_149) ;  /* 0x00000000000c2947 */ /* 0x000fea0003800000 */
[----:B------:R-:W5:Y:S02]  /*4380*/  LDG.E.U8 R100, desc[UR36][R8.64+0x71] ;  /* 0x0000712408647981 */ /* 0x000f64000c1e1100 */
[----:B-----5:R-:W-:-:S05]  /*4390*/  PRMT R0, R100, 0x8880, RZ ;  /* 0x0000888064007816 */ /* 0x020fca00000000ff */
[----:B------:R-:W-:-:S07]  /*43a0*/  IMAD R3, R0, R89, RZ ;  /* 0x0000005900037224 */ /* 0x000fce00078e02ff */
.L_x_149:
[----:B------:R-:W-:Y:S05]  /*43b0*/  BSYNC B1 ;  /* 0x0000000000017941 */ /* 0x000fea0003800000 */
.L_x_148:
[----:B------:R-:W-:Y:S01]  /*43c0*/  ISETP.LT.OR P4, PT, R19, 0x71, !P0 ;  /* 0x000000711300780c */ /* 0x000fe20004781670 */
[----:B------:R-:W-:Y:S01]  /*43d0*/  @!P2 IMAD R81, R81, R88, R3 ;  /* 0x000000585151a224 */ /* 0x000fe200078e0203 */
[----:B------:R-:W-:Y:S01]  /*43e0*/  BSSY B1, `(.L_x_150) ;  /* 0x000000a000017945 */ /* 0x000fe20003800000 */
[C---:B------:R-:W-:Y:S02]  /*43f0*/  ISETP.LT.OR P3, PT, R19.reuse, 0x72, !P0 ;  /* 0x000000721300780c */ /* 0x040fe40004761670 */
[C---:B------:R-:W-:Y:S01]  /*4400*/  ISETP.LT.OR P5, PT, R19.reuse, 0x79, !P0 ;  /* 0x000000791300780c */ /* 0x040fe200047a1670 */
[----:B------:R0:W-:Y:S01]  /*4410*/  @!P2 STG.E.U8 desc[UR36][R4.64+0x71], R81 ;  /* 0x000071510400a986 */ /* 0x0001e2000c101124 */
[C---:B------:R-:W-:Y:S02]  /*4420*/  ISETP.LT.OR P2, PT, R19.reuse, 0x79, !P1 ;  /* 0x000000791300780c */ /* 0x040fe40004f41670 */
[----:B------:R-:W-:-:S04]  /*4430*/  ISETP.LT.OR P1, PT, R19, 0x7a, !P1 ;  /* 0x0000007a1300780c */ /* 0x000fc80004f21670 */
[----:B------:R-:W-:Y:S09]  /*4440*/  @P4 BRA `(.L_x_151) ;  /* 0x00000000000c4947 */ /* 0x000ff20003800000 */
[----:B------:R-:W5:Y:S02]  /*4450*/  LDG.E.U8 R100, desc[UR36][R10.64+0x70] ;  /* 0x000070240a647981 */ /* 0x000f64000c1e1100 */
[----:B-----5:R-:W-:-:S05]  /*4460*/  PRMT R0, R100, 0x8880, RZ ;  /* 0x0000888064007816 */ /* 0x020fca00000000ff */
[----:B------:R-:W-:-:S07]  /*4470*/  IMAD R3, R0, R89, RZ ;  /* 0x0000005900037224 */ /* 0x000fce00078e02ff */
.L_x_151:
[----:B------:R-:W-:Y:S05]  /*4480*/  BSYNC B1 ;  /* 0x0000000000017941 */ /* 0x000fea0003800000 */
.L_x_150:
[----:B---3--:R-:W-:Y:S01]  /*4490*/  @!P4 IMAD R13, R82, R88, R3 ;  /* 0x00000058520dc224 */ /* 0x008fe200078e0203 */
[----:B------:R-:W-:Y:S04]  /*44a0*/  BSSY B1, `(.L_x_152) ;  /* 0x0000006000017945 */ /* 0x000fe80003800000 */
[----:B------:R3:W-:Y:S01]  /*44b0*/  @!P4 STG.E.U8 desc[UR36][R6.64+0x70], R13 ;  /* 0x0000700d0600c986 */ /* 0x0007e2000c101124 */
[----:B------:R-:W-:Y:S05]  /*44c0*/  @P3 BRA `(.L_x_153) ;  /* 0x00000000000c3947 */ /* 0x000fea0003800000 */
[----:B------:R-:W5:Y:S02]  /*44d0*/  LDG.E.U8 R100, desc[UR36][R10.64+0x71] ;  /* 0x000071240a647981 */ /* 0x000f64000c1e1100 */
[----:B-----5:R-:W-:-:S05]  /*44e0*/  PRMT R0, R100, 0x8880, RZ ;  /* 0x0000888064007816 */ /* 0x020fca00000000ff */
[----:B------:R-:W-:-:S07]  /*44f0*/  IMAD R3, R0, R89, RZ ;  /* 0x0000005900037224 */ /* 0x000fce00078e02ff */
.L_x_153:
[----:B------:R-:W-:Y:S05]  /*4500*/  BSYNC B1 ;  /* 0x0000000000017941 */ /* 0x000fea0003800000 */
.L_x_152:
[----:B------:R-:W-:Y:S01]  /*4510*/  @!P3 IMAD R83, R83, R88, R3 ;  /* 0x000000585353b224 */ /* 0x000fe200078e0203 */
[----:B------:R-:W-:Y:S04]  /*4520*/  BSSY B1, `(.L_x_154) ;  /* 0x0000006000017945 */ /* 0x000fe80003800000 */
[----:B------:R0:W-:Y:S01]  /*4530*/  @!P3 STG.E.U8 desc[UR36][R6.64+0x71], R83 ;  /* 0x000071530600b986 */ /* 0x0001e2000c101124 */
[----:B------:R-:W-:Y:S05]  /*4540*/  @P2 BRA `(.L_x_155) ;  /* 0x00000000000c2947 */ /* 0x000fea0003800000 */
[----:B------:R-:W5:Y:S02]  /*4550*/  LDG.E.U8 R100, desc[UR36][R8.64+0x78] ;  /* 0x0000782408647981 */ /* 0x000f64000c1e1100 */
[----:B-----5:R-:W-:-:S05]  /*4560*/  PRMT R0, R100, 0x8880, RZ ;  /* 0x0000888064007816 */ /* 0x020fca00000000ff */
[----:B------:R-:W-:-:S07]  /*4570*/  IMAD R3, R0, R89, RZ ;  /* 0x0000005900037224 */ /* 0x000fce00078e02ff */
.L_x_155:
[----:B------:R-:W-:Y:S05]  /*4580*/  BSYNC B1 ;  /* 0x0000000000017941 */ /* 0x000fea0003800000 */
.L_x_154:
[----:B---3--:R-:W-:Y:S01]  /*4590*/  @!P2 IMAD R13, R84, R88, R3 ;  /* 0x00000058540da224 */ /* 0x008fe200078e0203 */
[----:B------:R-:W-:Y:S04]  /*45a0*/  BSSY B1, `(.L_x_156) ;  /* 0x0000006000017945 */ /* 0x000fe80003800000 */
[----:B------:R3:W-:Y:S01]  /*45b0*/  @!P2 STG.E.U8 desc[UR36][R4.64+0x78], R13 ;  /* 0x0000780d0400a986 */ /* 0x0007e2000c101124 */
[----:B------:R-:W-:Y:S05]  /*45c0*/  @P1 BRA `(.L_x_157) ;  /* 0x00000000000c1947 */ /* 0x000fea0003800000 */
[----:B------:R-:W5:Y:S02]  /*45d0*/  LDG.E.U8 R100, desc[UR36][R8.64+0x79] ;  /* 0x0000792408647981 */ /* 0x000f64000c1e1100 */
[----:B-----5:R-:W-:-:S05]  /*45e0*/  PRMT R0, R100, 0x8880, RZ ;  /* 0x0000888064007816 */ /* 0x020fca00000000ff */
[----:B------:R-:W-:-:S07]  /*45f0*/  IMAD R3, R0, R89, RZ ;  /* 0x0000005900037224 */ /* 0x000fce00078e02ff */
.L_x_157:
[----:B------:R-:W-:Y:S05]  /*4600*/  BSYNC B1 ;  /* 0x0000000000017941 */ /* 0x000fea0003800000 */
.L_x_156:
[----:B------:R-:W-:Y:S01]  /*4610*/  @!P1 IMAD R85, R85, R88, R3 ;  /* 0x0000005855559224 */ /* 0x000fe200078e0203 */
[----:B------:R-:W-:Y:S04]  /*4620*/  BSSY B1, `(.L_x_158) ;  /* 0x0000006000017945 */ /* 0x000fe80003800000 */
[----:B------:R0:W-:Y:S01]  /*4630*/  @!P1 STG.E.U8 desc[UR36][R4.64+0x79], R85 ;  /* 0x0000795504009986 */ /* 0x0001e2000c101124 */
[----:B------:R-:W-:Y:S05]  /*4640*/  @P5 BRA `(.L_x_159) ;  /* 0x00000000000c5947 */ /* 0x000fea0003800000 */
[----:B------:R-:W5:Y:S02]  /*4650*/  LDG.E.U8 R100, desc[UR36][R10.64+0x78] ;  /* 0x000078240a647981 */ /* 0x000f64000c1e1100 */
[----:B-----5:R-:W-:-:S05]  /*4660*/  PRMT R0, R100, 0x8880, RZ ;  /* 0x0000888064007816 */ /* 0x020fca00000000ff */
[----:B------:R-:W-:-:S07]  /*4670*/  IMAD R3, R0, R89, RZ ;  /* 0x0000005900037224 */ /* 0x000fce00078e02ff */
.L_x_159:
[----:B------:R-:W-:Y:S05]  /*4680*/  BSYNC B1 ;  /* 0x0000000000017941 */ /* 0x000fea0003800000 */
.L_x_158:
[----:B0123--:R-:W-:Y:S01]  /*4690*/  @!P5 IMAD R5, R86, R88, R3 ;  /* 0x000000585605d224 */ /* 0x00ffe200078e0203 */
[----:B------:R-:W-:Y:S01]  /*46a0*/  ISETP.LT.OR P0, PT, R19, 0x7a, !P0 ;  /* 0x0000007a1300780c */ /* 0x000fe20004701670 */
[----:B------:R-:W-:Y:S03]  /*46b0*/  BSSY B1, `(.L_x_160) ;  /* 0x0000006000017945 */ /* 0x000fe60003800000 */
[----:B------:R0:W-:Y:S09]  /*46c0*/  @!P5 STG.E.U8 desc[UR36][R6.64+0x78], R5 ;  /* 0x000078050600d986 */ /* 0x0001f2000c101124 */
[----:B------:R-:W-:Y:S05]  /*46d0*/  @P0 BRA `(.L_x_161) ;  /* 0x00000000000c0947 */ /* 0x000fea0003800000 */
[----:B------:R-:W2:Y:S02]  /*46e0*/  LDG.E.U8 R100, desc[UR36][R10.64+0x79] ;  /* 0x000079240a647981 */ /* 0x000ea4000c1e1100 */
[----:B--2---:R-:W-:-:S05]  /*46f0*/  PRMT R0, R100, 0x8880, RZ ;  /* 0x0000888064007816 */ /* 0x004fca00000000ff */
[----:B------:R-:W-:-:S07]  /*4700*/  IMAD R3, R0, R89, RZ ;  /* 0x0000005900037224 */ /* 0x000fce00078e02ff */
.L_x_161:
[----:B------:R-:W-:Y:S05]  /*4710*/  BSYNC B1 ;  /* 0x0000000000017941 */ /* 0x000fea0003800000 */
.L_x_160:
[----:B------:R-:W-:Y:S01]  /*4720*/  IMAD R3, R87, R88, R3 ;  /* 0x0000005857037224 */ /* 0x000fe200078e0203 */
[----:B------:R-:W-:Y:S06]  /*4730*/  @P0 BRA `(.L_x_162) ;  /* 0x0000000c00100947 */ /* 0x000fec0003800000 */
[----:B------:R1:W-:Y:S01]  /*4740*/  STG.E.U8 desc[UR36][R6.64+0x79], R3 ;  /* 0x0000790306007986 */ /* 0x0003e2000c101124 */
[----:B------:R-:W-:Y:S05]  /*4750*/  BRA `(.L_x_162) ;  /* 0x0000000c00087947 */ /* 0x000fea0003800000 */
.L_x_33:
[C---:B------:R-:W-:Y:S02]  /*4760*/  ISETP.GE.AND P1, PT, R20.reuse, 0x1, PT ;  /* 0x000000011400780c */ /* 0x040fe40003f26270 */
[----:B------:R-:W-:Y:S02]  /*4770*/  ISETP.GE.AND P0, PT, R20, 0x9, PT ;  /* 0x000000091400780c */ /* 0x000fe40003f06270 */
[C---:B------:R-:W-:Y:S02]  /*4780*/  ISETP.LT.OR P4, PT, R19.reuse, 0x1, !P1 ;  /* 0x000000011300780c */ /* 0x040fe40004f81670 */
[C---:B------:R-:W-:Y:S02]  /*4790*/  ISETP.LT.OR P3, PT, R19.reuse, 0x2, !P1 ;  /* 0x000000021300780c */ /* 0x040fe40004f61670 */
[C---:B------:R-:W-:Y:S02]  /*47a0*/  ISETP.LT.OR P2, PT, R19.reuse, 0x1, !P0 ;  /* 0x000000011300780c */ /* 0x040fe40004741670 */
[----:B------:R-:W-:-:S07]  /*47b0*/  ISETP.LT.OR P5, PT, R19, 0x2, !P0 ;  /* 0x000000021300780c */ /* 0x000fce00047a1670 */
[-C--:B------:R-:W-:Y:S02]  /*47c0*/  @!P4 IMAD R3, R24, R88.reuse, RZ ;  /* 0x000000581803c224 */ /* 0x080fe400078e02ff */
[-C--:B------:R-:W-:Y:S02]  /*47d0*/  @!P3 IMAD R25, R25, R88.reuse, RZ ;  /* 0x000000581919b224 */ /* 0x080fe400078e02ff */
[-C--:B------:R-:W-:Y:S01]  /*47e0*/  @!P2 IMAD R9, R26, R88.reuse, RZ ;  /* 0x000000581a09a224 */ /* 0x080fe200078e02ff */
[----:B------:R0:W-:Y:S01]  /*47f0*/  @!P4 STG.E.U8 desc[UR36][R4.64], R3 ;  /* 0x000000030400c986 */ /* 0x0001e2000c101124 */
[----:B------:R-:W-:Y:S01]  /*4800*/  ISETP.LT.OR P4, PT, R19, 0x9, !P1 ;  /* 0x000000091300780c */ /* 0x000fe20004f81670 */
[----:B------:R-:W-:Y:S02]  /*4810*/  @!P5 IMAD R27, R27, R88, RZ ;  /* 0x000000581b1bd224 */ /* 0x000fe400078e02ff */
[----:B------:R-:W-:Y:S01]  /*4820*/  @!P3 STG.E.U8 desc[UR36][R4.64+0x1], R25 ;  /* 0x000001190400b986 */ /* 0x000fe2000c101124 */
[----:B------:R-:W-:-:S03]  /*4830*/  ISETP.LT.OR P3, PT, R19, 0xa, !P1 ;  /* 0x0000000a1300780c */ /* 0x000fc60004f61670 */
[----:B------:R1:W-:Y:S01]  /*4840*/  @!P2 STG.E.U8 desc[UR36][R6.64], R9 ;  /* 0x000000090600a986 */ /* 0x0003e2000c101124 */
[----:B------:R-:W-:-:S03]  /*4850*/  ISETP.LT.OR P2, PT, R19, 0x9, !P0 ;  /* 0x000000091300780c */ /* 0x000fc60004741670 */
[----:B------:R-:W-:Y:S01]  /*4860*/  @!P5 STG.E.U8 desc[UR36][R6.64+0x1], R27 ;  /* 0x0000011b0600d986 */ /* 0x000fe2000c101124 */
[----:B------:R-:W-:Y:S01]  /*4870*/  ISETP.LT.OR P5, PT, R19, 0xa, !P0 ;  /* 0x0000000a1300780c */ /* 0x000fe200047a1670 */
[----:B------:R-:W-:-:S04]  /*4880*/  @!P4 IMAD R11, R28, R88, RZ ;  /* 0x000000581c0bc224 */ /* 0x000fc800078e02ff */
[-C--:B------:R-:W-:Y:S01]  /*4890*/  @!P3 IMAD R29, R29, R88.reuse, RZ ;  /* 0x000000581d1db224 */ /* 0x080fe200078e02ff */
[----:B------:R-:W-:Y:S01]  /*48a0*/  @!P4 STG.E.U8 desc[UR36][R4.64+0x8], R11 ;  /* 0x0000080b0400c986 */ /* 0x000fe2000c101124 */
[C---:B------:R-:W-:Y:S02]  /*48b0*/  ISETP.LT.OR P4, PT, R19.reuse, 0x11, !P1 ;  /* 0x000000111300780c */ /* 0x040fe40004f81670 */
[-C--:B0-----:R-:W-:Y:S01]  /*48c0*/  @!P2 IMAD R3, R30, R88.reuse, RZ ;  /* 0x000000581e03a224 */ /* 0x081fe200078e02ff */
[----:B------:R-:W-:Y:S01]  /*48d0*/  @!P3 STG.E.U8 desc[UR36][R4.64+0x9], R29 ;  /* 0x0000091d0400b986 */ /* 0x000fe2000c101124 */
[----:B------:R-:W-:Y:S02]  /*48e0*/  ISETP.LT.OR P3, PT, R19, 0x12, !P1 ;  /* 0x000000121300780c */ /* 0x000fe40004f61670 */
[----:B------:R-:W-:Y:S01]  /*48f0*/  @!P5 IMAD R31, R31, R88, RZ ;  /* 0x000000581f1fd224 */ /* 0x000fe200078e02ff */
[----:B------:R0:W-:Y:S01]  /*4900*/  @!P2 STG.E.U8 desc[UR36][R6.64+0x8], R3 ;  /* 0x000008030600a986 */ /* 0x0001e2000c101124 */
[----:B------:R-:W-:-:S03]  /*4910*/  ISETP.LT.OR P2, PT, R19, 0x11, !P0 ;  /* 0x000000111300780c */ /* 0x000fc60004741670 */
[----:B------:R-:W-:Y:S01]  /*4920*/  @!P5 STG.E.U8 desc[UR36][R6.64+0x9], R31 ;  /* 0x0000091f0600d986 */ /* 0x000fe2000c101124 */
[----:B------:R-:W-:Y:S01]  /*4930*/  ISETP.LT.OR P5, PT, R19, 0x12, !P0 ;  /* 0x000000121300780c */ /* 0x000fe200047a1670 */
[----:B-1----:R-:W-:-:S04]  /*4940*/  @!P4 IMAD R9, R32, R88, RZ ;  /* 0x000000582009c224 */ /* 0x002fc800078e02ff */
        /* <DEDUP_REMOVED lines=109> */
[----:B------:R1:W-:Y:S01]  /*5020*/  @!P4 STG.E.U8 desc[UR36][R4.64+0x58], R11 ;  /* 0x0000580b0400c986 */ /* 0x0003e2000c101124 */
        /* <DEDUP_REMOVED lines=13> */
[-C--:B-1----:R-:W-:Y:S01]  /*5100*/  @!P2 IMAD R11, R74, R88.reuse, RZ ;  /* 0x000000584a0ba224 */ /* 0x082fe200078e02ff */
[----:B------:R-:W-:Y:S01]  /*5110*/  @!P3 STG.E.U8 desc[UR36][R4.64+0x61], R73 ;  /* 0x000061490400b986 */ /* 0x000fe2000c101124 */
[----:B------:R-:W-:Y:S02]  /*5120*/  ISETP.LT.OR P3, PT, R19, 0x6a, !P1 ;  /* 0x0000006a1300780c */ /* 0x000fe40004f61670 */
[----:B------:R-:W-:Y:S01]  /*5130*/  @!P5 IMAD R75, R75, R88, RZ ;  /* 0x000000584b4bd224 */ /* 0x000fe200078e02ff */
[----:B------:R1:W-:Y:S01]  /*5140*/  @!P2 STG.E.U8 desc[UR36][R6.64+0x60], R11 ;  /* 0x0000600b0600a986 */ /* 0x0003e2000c101124 */
[----:B------:R-:W-:-:S03]  /*5150*/  ISETP.LT.OR P2, PT, R19, 0x69, !P0 ;  /* 0x000000691300780c */ /* 0x000fc60004741670 */
[----:B------:R-:W-:Y:S01]  /*5160*/  @!P5 STG.E.U8 desc[UR36][R6.64+0x61], R75 ;  /* 0x0000614b0600d986 */ /* 0x000fe2000c101124 */
[----:B------:R-:W-:Y:S01]  /*5170*/  ISETP.LT.OR P5, PT, R19, 0x6a, !P0 ;  /* 0x0000006a1300780c */ /* 0x000fe200047a1670 */
[----:B0-----:R-:W-:-:S04]  /*5180*/  @!P4 IMAD R3, R76, R88, RZ ;  /* 0x000000584c03c224 */ /* 0x001fc800078e02ff */
[-C--:B------:R-:W-:Y:S01]  /*5190*/  @!P3 IMAD R77, R77, R88.reuse, RZ ;  /* 0x000000584d4db224 */ /* 0x080fe200078e02ff */
[----:B------:R0:W-:Y:S01]  /*51a0*/  @!P4 STG.E.U8 desc[UR36][R4.64+0x68], R3 ;  /* 0x000068030400c986 */ /* 0x0001e2000c101124 */
[C---:B------:R-:W-:Y:S02]  /*51b0*/  ISETP.LT.OR P4, PT, R19.reuse, 0x72, !P1 ;  /* 0x000000721300780c */ /* 0x040fe40004f81670 */
[-C--:B--2---:R-:W-:Y:S01]  /*51c0*/  @!P2 IMAD R9, R78, R88.reuse, RZ ;  /* 0x000000584e09a224 */ /* 0x084fe200078e02ff */
[----:B------:R-:W-:Y:S01]  /*51d0*/  @!P3 STG.E.U8 desc[UR36][R4.64+0x69], R77 ;  /* 0x0000694d0400b986 */ /* 0x000fe2000c101124 */
[----:B------:R-:W-:Y:S02]  /*51e0*/  ISETP.LT.OR P3, PT, R19, 0x71, !P1 ;  /* 0x000000711300780c */ /* 0x000fe40004f61670 */
[----:B------:R-:W-:Y:S01]  /*51f0*/  @!P5 IMAD R79, R79, R88, RZ ;  /* 0x000000584f4fd224 */ /* 0x000fe200078e02ff */
[----:B------:R-:W-:Y:S01]  /*5200*/  @!P2 STG.E.U8 desc[UR36][R6.64+0x68], R9 ;  /* 0x000068090600a986 */ /* 0x000fe2000c101124 */
[----:B------:R-:W-:-:S03]  /*5210*/  ISETP.LT.OR P2, PT, R19, 0x71, !P0 ;  /* 0x000000711300780c */ /* 0x000fc60004741670 */
[----:B------:R-:W-:Y:S01]  /*5220*/  @!P5 STG.E.U8 desc[UR36][R6.64+0x69], R79 ;  /* 0x0000694f0600d986 */ /* 0x000fe2000c101124 */
[----:B------:R-:W-:Y:S01]  /*5230*/  ISETP.LT.OR P5, PT, R19, 0x79, !P0 ;  /* 0x000000791300780c */ /* 0x000fe200047a1670 */
[----:B------:R-:W-:-:S04]  /*5240*/  @!P4 IMAD R81, R81, R88, RZ ;  /* 0x000000585151c224 */ /* 0x000fc800078e02ff */
[-C--:B-1----:R-:W-:Y:S01]  /*5250*/  @!P3 IMAD R11, R80, R88.reuse, RZ ;  /* 0x00000058500bb224 */ /* 0x082fe200078e02ff */
[----:B------:R-:W-:Y:S01]  /*5260*/  @!P4 STG.E.U8 desc[UR36][R4.64+0x71], R81 ;  /* 0x000071510400c986 */ /* 0x000fe2000c101124 */
[C---:B------:R-:W-:Y:S02]  /*5270*/  ISETP.LT.OR P4, PT, R19.reuse, 0x72, !P0 ;  /* 0x000000721300780c */ /* 0x040fe40004781670 */
[C---:B------:R-:W-:Y:S01]  /*5280*/  ISETP.LT.OR P0, PT, R19.reuse, 0x7a, !P0 ;  /* 0x0000007a1300780c */ /* 0x040fe20004701670 */
[----:B------:R1:W-:Y:S01]  /*5290*/  @!P3 STG.E.U8 desc[UR36][R4.64+0x70], R11 ;  /* 0x0000700b0400b986 */ /* 0x0003e2000c101124 */
[C---:B------:R-:W-:Y:S01]  /*52a0*/  ISETP.LT.OR P3, PT, R19.reuse, 0x79, !P1 ;  /* 0x000000791300780c */ /* 0x040fe20004f61670 */
[----:B0-----:R-:W-:Y:S01]  /*52b0*/  @!P2 IMAD R3, R82, R88, RZ ;  /* 0x000000585203a224 */ /* 0x001fe200078e02ff */
[----:B------:R-:W-:-:S04]  /*52c0*/  ISETP.LT.OR P1, PT, R19, 0x7a, !P1 ;  /* 0x0000007a1300780c */ /* 0x000fc80004f21670 */
[----:B------:R2:W-:Y:S03]  /*52d0*/  @!P2 STG.E.U8 desc[UR36][R6.64+0x70], R3 ;  /* 0x000070030600a986 */ /* 0x0005e6000c101124 */
[-C--:B------:R-:W-:Y:S02]  /*52e0*/  @!P4 IMAD R83, R83, R88.reuse, RZ ;  /* 0x000000585353c224 */ /* 0x080fe400078e02ff */
[-C--:B-1----:R-:W-:Y:S02]  /*52f0*/  @!P5 IMAD R11, R86, R88.reuse, RZ ;  /* 0x00000058560bd224 */ /* 0x082fe400078e02ff */
[-C--:B------:R-:W-:Y:S01]  /*5300*/  @!P3 IMAD R9, R84, R88.reuse, RZ ;  /* 0x000000585409b224 */ /* 0x080fe200078e02ff */
[----:B------:R2:W-:Y:S01]  /*5310*/  @!P4 STG.E.U8 desc[UR36][R6.64+0x71], R83 ;  /* 0x000071530600c986 */ /* 0x0005e2000c101124 */
[-C--:B------:R-:W-:Y:S02]  /*5320*/  @!P1 IMAD R85, R85, R88.reuse, RZ ;  /* 0x0000005855559224 */ /* 0x080fe400078e02ff */
[----:B------:R-:W-:Y:S01]  /*5330*/  @!P0 IMAD R87, R87, R88, RZ ;  /* 0x0000005857578224 */ /* 0x000fe200078e02ff */
[----:B------:R2:W-:Y:S04]  /*5340*/  @!P3 STG.E.U8 desc[UR36][R4.64+0x78], R9 ;  /* 0x000078090400b986 */ /* 0x0005e8000c101124 */
[----:B------:R2:W-:Y:S04]  /*5350*/  @!P1 STG.E.U8 desc[UR36][R4.64+0x79], R85 ;  /* 0x0000795504009986 */ /* 0x0005e8000c101124 */
[----:B------:R2:W-:Y:S04]  /*5360*/  @!P5 STG.E.U8 desc[UR36][R6.64+0x78], R11 ;  /* 0x0000780b0600d986 */ /* 0x0005e8000c101124 */
[----:B------:R2:W-:Y:S02]  /*5370*/  @!P0 STG.E.U8 desc[UR36][R6.64+0x79], R87 ;  /* 0x0000795706008986 */ /* 0x0005e4000c101124 */
.L_x_162:
[----:B------:R-:W-:Y:S05]  /*5380*/  BSYNC B0 ;  /* 0x0000000000007941 */ /* 0x000fea0003800000 */
.L_x_32:
[----:B0-2---:R-:W2:Y:S01]  /*5390*/  LDL.64 R4, [R1] ;  /* 0x0000000001047983 */ /* 0x005ea20000100a00 */
[----:B------:R-:W-:Y:S01]  /*53a0*/  ULDC.64 UR4, c[0x0][0x650] ;  /* 0x0001940000047ab9 */ /* 0x000fe20000000a00 */
[----:B------:R-:W-:Y:S02]  /*53b0*/  IMAD.U32 R0, RZ, RZ, UR44 ;  /* 0x0000002cff007e24 */ /* 0x000fe4000f8e00ff */
[----:B------:R-:W-:Y:S02]  /*53c0*/  IMAD.MOV.U32 R22, RZ, RZ, -0x1 ;  /* 0xffffffffff167424 */ /* 0x000fe400078e00ff */
[----:B------:R0:W-:Y:S01]  /*53d0*/  SYNCS.ARRIVE.TRANS64.A1T0 RZ, [R0+UR46], RZ ;  /* 0x000000ff00ff79a7 */ /* 0x0001e2000810002e */
[----:B------:R-:W-:Y:S02]  /*53e0*/  IMAD.MOV.U32 R19, RZ, RZ, -0x1 ;  /* 0xffffffffff137424 */ /* 0x000fe400078e00ff */
[----:B------:R-:W-:Y:S01]  /*53f0*/  IMAD.MOV.U32 R18, RZ, RZ, -0x1 ;  /* 0xffffffffff127424 */ /* 0x000fe200078e00ff */
[----:B0-----:R-:W-:-:S02]  /*5400*/  PRMT R0, RZ, 0x7610, R0 ;  /* 0x00007610ff007816 */ /* 0x001fc40000000000 */
[----:B--2---:R-:W-:-:S05]  /*5410*/  LEA R16, P0, R4, R16, 0x1 ;  /* 0x0000001004107211 */ /* 0x004fca00078008ff */
[----:B------:R-:W-:Y:S01]  /*5420*/  IMAD.X R17, R96, 0x1, R17, P0 ;  /* 0x0000000160117824 */ /* 0x000fe200000e0611 */
[----:B------:R-:W-:-:S04]  /*5430*/  ISETP.GE.U32.AND P0, PT, R16, UR4, PT ;  /* 0x0000000410007c0c */ /* 0x000fc8000bf06070 */
[----:B------:R-:W-:-:S13]  /*5440*/  ISETP.GE.U32.AND.EX P0, PT, R17, UR5, PT, P0 ;  /* 0x0000000511007c0c */ /* 0x000fda000bf06100 */
[----:B------:R-:W-:Y:S05]  /*5450*/  @P0 BRA `(.L_x_163) ;  /* 0x00000004004c0947 */ /* 0x000fea0003800000 */
[----:B------:R-:W0:Y:S01]  /*5460*/  LDC.64 R10, c[0x0][0x628] ;  /* 0x00018a00ff0a7b82 */ /* 0x000e220000000a00 */
[----:B------:R-:W2:Y:S01]  /*5470*/  S2R R12, SR_CTAID.X ;  /* 0x00000000000c7919 */ /* 0x000ea20000002500 */
[----:B------:R-:W-:Y:S02]  /*5480*/  IMAD.MOV.U32 R8, RZ, RZ, R16 ;  /* 0x000000ffff087224 */ /* 0x000fe400078e0010 */
[----:B------:R-:W-:Y:S01]  /*5490*/  IMAD.MOV.U32 R9, RZ, RZ, R17 ;  /* 0x000000ffff097224 */ /* 0x000fe200078e0011 */
[----:B------:R-:W3:Y:S03]  /*54a0*/  S2R R19, SR_CTAID.Y ;  /* 0x0000000000137919 */ /* 0x000ee60000002600 */
[----:B------:R-:W1:Y:S08]  /*54b0*/  LDC R0, c[0x0][0x630] ;  /* 0x00018c00ff007b82 */ /* 0x000e700000000800 */
[----:B------:R-:W1:Y:S01]  /*54c0*/  LDC.64 R14, c[0x0][0x620] ;  /* 0x00018800ff0e7b82 */ /* 0x000e620000000a00 */
[----:B0-----:R-:W-:-:S04]  /*54d0*/  ISETP.NE.U32.AND P0, PT, R10, RZ, PT ;  /* 0x000000ff0a00720c */ /* 0x001fc80003f05070 */
[----:B------:R-:W-:-:S13]  /*54e0*/  ISETP.NE.AND.EX P0, PT, R11, RZ, PT, P0 ;  /* 0x000000ff0b00720c */ /* 0x000fda0003f05300 */
[----:B-123--:R-:W-:Y:S05]  /*54f0*/  @!P0 BRA `(.L_x_164) ;  /* 0x0000000000288947 */ /* 0x00efea0003800000 */
[----:B------:R-:W0:Y:S02]  /*5500*/  LDC R3, c[0x0][0x634] ;  /* 0x00018d00ff037b82 */ /* 0x000e240000000800 */
[----:B0-----:R-:W-:-:S05]  /*5510*/  IADD3 R3, P0, R16, R3, RZ ;  /* 0x0000000310037210 */ /* 0x001fca0007f1e0ff */
[----:B------:R-:W-:-:S04]  /*5520*/  IMAD.X R13, RZ, RZ, R17, P0 ;  /* 0x000000ffff0d7224 */ /* 0x000fc800000e0611 */
[----:B------:R-:W-:-:S04]  /*5530*/  IMAD.WIDE.U32 R4, R13, R10, RZ ;  /* 0x0000000a0d047225 */ /* 0x000fc800078e00ff */
[----:B----4-:R-:W-:-:S04]  /*5540*/  IMAD.WIDE.U32 R6, P0, R3, R11, R4 ;  /* 0x0000000b03067225 */ /* 0x010fc80007800004 */
[----:B------:R-:W-:-:S04]  /*5550*/  IMAD.WIDE.U32 R4, R3, R10, RZ ;  /* 0x0000000a03047225 */ /* 0x000fc800078e00ff */
[----:B------:R-:W-:Y:S01]  /*5560*/  IMAD.X R9, RZ, RZ, RZ, P0 ;  /* 0x000000ffff097224 */ /* 0x000fe200000e06ff */
[----:B------:R-:W-:Y:S01]  /*5570*/  IADD3 RZ, P0, R5, R6, RZ ;  /* 0x0000000605ff7210 */ /* 0x000fe20007f1e0ff */
[----:B------:R-:W-:-:S04]  /*5580*/  IMAD.MOV.U32 R8, RZ, RZ, R7 ;  /* 0x000000ffff087224 */ /* 0x000fc800078e0007 */
[----:B------:R-:W-:-:S08]  /*5590*/  IMAD.WIDE.U32.X R8, R13, R11, R8, P0 ;  /* 0x0000000b0d087225 */ /* 0x000fd000000e0408 */
.L_x_164:
[-CC-:B------:R-:W-:Y:S01]  /*55a0*/  SHF.R.U64 R18, R8, R0.reuse, R9.reuse ;  /* 0x0000000008127219 */ /* 0x180fe20000001209 */
[----:B------:R-:W0:Y:S01]  /*55b0*/  LDC.64 R24, c[0x0][0x640] ;  /* 0x00019000ff187b82 */ /* 0x000e220000000a00 */
[----:B------:R-:W-:Y:S01]  /*55c0*/  SHF.R.U32.HI R0, RZ, R0, R9 ;  /* 0x00000000ff007219 */ /* 0x000fe20000011609 */
[----:B------:R-:W-:Y:S01]  /*55d0*/  ULDC UR4, c[0x0][0x150] ;  /* 0x0000540000047ab9 */ /* 0x000fe20000000800 */
[----:B------:R-:W-:Y:S02]  /*55e0*/  IADD3 R3, P0, RZ, -R18, RZ ;  /* 0x80000012ff037210 */ /* 0x000fe40007f1e0ff */
[----:B----4-:R-:W-:-:S03]  /*55f0*/  I2FP.F32.U32 R7, R12 ;  /* 0x0000000c00077245 */ /* 0x010fc60000201000 */
[----:B------:R-:W1:Y:S01]  /*5600*/  LDC R6, c[0x0][0x618] ;  /* 0x00018600ff067b82 */ /* 0x000e620000000800 */
[----:B------:R-:W-:Y:S02]  /*5610*/  IMAD.X R5, RZ, RZ, ~R0, P0 ;  /* 0x000000ffff057224 */ /* 0x000fe400000e0e00 */
[----:B------:R-:W-:Y:S01]  /*5620*/  FMUL R7, R7, UR4 ;  /* 0x0000000407077c20 */ /* 0x000fe20008400000 */
[----:B------:R-:W-:Y:S01]  /*5630*/  ULDC UR4, c[0x0][0x154] ;  /* 0x0000550000047ab9 */ /* 0x000fe20000000800 */
[-C--:B------:R-:W-:Y:S02]  /*5640*/  IMAD R0, R5, R14.reuse, RZ ;  /* 0x0000000e05007224 */ /* 0x080fe400078e02ff */
[C---:B------:R-:W-:Y:S01]  /*5650*/  IMAD.WIDE.U32 R4, R3.reuse, R14, R16 ;  /* 0x0000000e03047225 */ /* 0x040fe200078e0010 */
[----:B------:R-:W2:Y:S01]  /*5660*/  LDC R8, c[0x0][0x608] ;  /* 0x00018200ff087b82 */ /* 0x000ea20000000800 */
[----:B------:R-:W3:Y:S02]  /*5670*/  F2I.U32.TRUNC.NTZ R7, R7 ;  /* 0x0000000700077305 */ /* 0x000ee4000020f000 */
[----:B------:R-:W-:Y:S01]  /*5680*/  IMAD R3, R3, R15, R0 ;  /* 0x0000000f03037224 */ /* 0x000fe200078e0200 */
[----:B------:R-:W-:-:S03]  /*5690*/  I2FP.F32.U32 R0, R19 ;  /* 0x0000001300007245 */ /* 0x000fc60000201000 */
[----:B------:R-:W-:Y:S01]  /*56a0*/  IMAD.IADD R3, R5, 0x1, R3 ;  /* 0x0000000105037824 */ /* 0x000fe200078e0203 */
[----:B------:R-:W4:Y:S01]  /*56b0*/  LDC R11, c[0x0][0x658] ;  /* 0x00019600ff0b7b82 */ /* 0x000f220000000800 */
[----:B0-----:R-:W-:-:S04]  /*56c0*/  ISETP.NE.U32.AND P0, PT, R24, RZ, PT ;  /* 0x000000ff1800720c */ /* 0x001fc80003f05070 */
[----:B------:R-:W-:-:S03]  /*56d0*/  ISETP.NE.AND.EX P0, PT, R25, RZ, PT, P0 ;  /* 0x000000ff1900720c */ /* 0x000fc60003f05300 */
[----:B------:R-:W0:Y:S01]  /*56e0*/  LDC R9, c[0x0][0x144] ;  /* 0x00005100ff097b82 */ /* 0x000e220000000800 */
[-C--:B-1----:R-:W-:Y:S01]  /*56f0*/  SHF.R.U64 R10, R4, R6.reuse, R3 ;  /* 0x00000006040a7219 */ /* 0x082fe20000001203 */
[----:B---3--:R-:W-:Y:S01]  /*5700*/  IMAD.MOV R7, RZ, RZ, -R7 ;  /* 0x000000ffff077224 */ /* 0x008fe200078e0a07 */
[----:B------:R-:W-:Y:S01]  /*5710*/  SHF.R.U32.HI R3, RZ, R6, R3 ;  /* 0x00000006ff037219 */ /* 0x000fe20000011603 */
[----:B------:R-:W-:-:S04]  /*5720*/  FMUL R6, R0, UR4 ;  /* 0x0000000400067c20 */ /* 0x000fc80008400000 */
[----:B------:R-:W1:Y:S01]  /*5730*/  LDC R20, c[0x0][0x148] ;  /* 0x00005200ff147b82 */ /* 0x000e620000000800 */
[----:B------:R3:W0:Y:S01]  /*5740*/  F2I.U32.TRUNC.NTZ R14, R6 ;  /* 0x00000006000e7305 */ /* 0x000622000020f000 */
[-CC-:B--2---:R-:W-:Y:S02]  /*5750*/  SHF.R.U64 R13, R10, R8.reuse, R3.reuse ;  /* 0x000000080a0d7219 */ /* 0x184fe40000001203 */
[----:B------:R-:W-:-:S04]  /*5760*/  SHF.R.U32.HI R0, RZ, R8, R3 ;  /* 0x00000008ff007219 */ /* 0x000fc80000011603 */
[----:B------:R-:W2:Y:S01]  /*5770*/  LDC R21, c[0x0][0x648] ;  /* 0x00019200ff157b82 */ /* 0x000ea20000000800 */
[-CC-:B----4-:R-:W-:Y:S02]  /*5780*/  SHF.R.U64 R15, R13, R11.reuse, R0.reuse ;  /* 0x0000000b0d0f7219 */ /* 0x190fe40000001200 */
[----:B------:R-:W-:-:S03]  /*5790*/  SHF.R.U32.HI R5, RZ, R11, R0 ;  /* 0x0000000bff057219 */ /* 0x000fc60000011600 */
[----:B------:R-:W-:Y:S02]  /*57a0*/  IMAD.MOV.U32 R4, RZ, RZ, R15 ;  /* 0x000000ffff047224 */ /* 0x000fe400078e000f */
[----:B------:R-:W4:Y:S01]  /*57b0*/  LDC R26, c[0x0][0x638] ;  /* 0x00018e00ff1a7b82 */ /* 0x000f220000000800 */
[----:B0-----:R-:W-:-:S07]  /*57c0*/  IMAD R22, R9, R7, R12 ;  /* 0x0000000709167224 */ /* 0x001fce00078e020c */
[----:B------:R-:W0:Y:S08]  /*57d0*/  LDC R27, c[0x0][0x610] ;  /* 0x00018400ff1b7b82 */ /* 0x000e300000000800 */
[----:B------:R-:W0:Y:S01]  /*57e0*/  LDC R28, c[0x0][0x600] ;  /* 0x00018000ff1c7b82 */ /* 0x000e220000000800 */
[----:B-123--:R-:W-:Y:S05]  /*57f0*/  @!P0 BRA `(.L_x_165) ;  /* 0x0000000000288947 */ /* 0x00efea0003800000 */
[----:B------:R-:W1:Y:S02]  /*5800*/  LDC R0, c[0x0][0x64c] ;  /* 0x00019300ff007b82 */ /* 0x000e640000000800 */
[----:B-1----:R-:W-:-:S05]  /*5810*/  IADD3 R3, P0, R15, R0, RZ ;  /* 0x000000000f037210 */ /* 0x002fca0007f1e0ff */
        /* <DEDUP_REMOVED lines=8> */
.L_x_165:
[----:B------:R-:W-:Y:S01]  /*58a0*/  ISETP.NE.AND P0, PT, R2, 0x1, PT ;  /* 0x000000010200780c */ /* 0x000fe20003f05270 */
[----:B------:R-:W-:Y:S01]  /*58b0*/  IMAD.MOV R14, RZ, RZ, -R14 ;  /* 0x000000ffff0e7224 */ /* 0x000fe200078e0a0e */
[----:B------:R-:W-:Y:S02]  /*58c0*/  SHF.R.U64 R0, R4, R21, R5 ;  /* 0x0000001504007219 */ /* 0x000fe40000001205 */
[----:B------:R-:W-:Y:S02]  /*58d0*/  LOP3.LUT R3, R13, R98, RZ, 0xc0, !PT ;  /* 0x000000620d037212 */ /* 0x000fe400078ec0ff */
[----:B------:R-:W-:Y:S01]  /*58e0*/  LOP3.LUT R5, R10, R97, RZ, 0xc0, !PT ;  /* 0x000000610a057212 */ /* 0x000fe200078ec0ff */
[----:B------:R-:W-:Y:S02]  /*58f0*/  IMAD.MOV R4, RZ, RZ, -R0 ;  /* 0x000000ffff047224 */ /* 0x000fe400078e0a00 */
[----:B------:R-:W-:Y:S02]  /*5900*/  IMAD R3, R94, R0, R3 ;  /* 0x000000005e037224 */ /* 0x000fe400078e0203 */
[----:B----4-:R-:W-:-:S02]  /*5910*/  IMAD R0, R4, R26, R15 ;  /* 0x0000001a04007224 */ /* 0x010fc400078e020f */
[----:B------:R-:W-:Y:S02]  /*5920*/  @P0 IMAD R22, R20, R14, R19 ;  /* 0x0000000e14160224 */ /* 0x000fe400078e0213 */
[----:B------:R-:W-:Y:S02]  /*5930*/  IMAD.MOV.U32 R4, RZ, RZ, 0x1 ;  /* 0x00000001ff047424 */ /* 0x000fe400078e00ff */
[----:B0-----:R-:W-:Y:S02]  /*5940*/  IMAD R22, R3, R27, R22 ;  /* 0x0000001b03167224 */ /* 0x001fe400078e0216 */
[----:B------:R-:W-:Y:S01]  /*5950*/  IMAD R3, R0, R28, R5 ;  /* 0x0000001c00037224 */ /* 0x000fe200078e0205 */
[----:B------:R-:W-:-:S04]  /*5960*/  PRMT R0, R4, 0x7610, R0 ;  /* 0x0000761004007816 */ /* 0x000fc80000000000 */
[----:B------:R-:W-:Y:S02]  /*5970*/  SEL R19, R3, R22, !P0 ;  /* 0x0000001603137207 */ /* 0x000fe40004000000 */
[----:B------:R-:W-:-:S07]  /*5980*/  SEL R22, R22, R3, !P0 ;  /* 0x0000000316167207 */ /* 0x000fce0004000000 */
.L_x_163:
[----:B------:R-:W-:Y:S01]  /*5990*/  LOP3.LUT P0, RZ, R0, 0xff, RZ, 0xc0, !PT ;  /* 0x000000ff00ff7812 */ /* 0x000fe2000780c0ff */
[----:B------:R-:W-:Y:S01]  /*59a0*/  UIMAD.WIDE.U32 UR4, UR38, -0x33333333, URZ ;  /* 0xcccccccd260478a5 */ /* 0x000fe2000f8e003f */
[----:B------:R-:W-:-:S03]  /*59b0*/  LOP3.LUT R101, R101, 0x1, RZ, 0x3c, !PT ;  /* 0x0000000165657812 */ /* 0x000fc600078e3cff */
[----:B------:R-:W-:-:S04]  /*59c0*/  USHF.R.U32.HI UR4, URZ, 0x2, UR5 ;  /* 0x000000023f047899 */ /* 0x000fc80008011605 */
[----:B------:R-:W-:-:S04]  /*59d0*/  UIMAD UR38, UR4, -0x5, UR38 ;  /* 0xfffffffb042678a4 */ /* 0x000fc8000f8e0226 */
[----:B------:R-:W-:Y:S08]  /*59e0*/  @P0 BRA `(.L_x_166) ;  /* 0xffffffb800c40947 */ /* 0x000ff0000383ffff */
[----:B------:R-:W-:Y:S05]  /*59f0*/  EXIT ;  /* 0x000000000000794d */ /* 0x000fea0003800000 */
.L_x_13:
[----:B------:R-:W-:-:S08]  /*5a00*/  ISETP.NE.AND P0, PT, R14, RZ, PT ;  /* 0x000000ff0e00720c */ /* 0x000fd00003f05270 */
[----:B0-----:R-:W0:-:S00]  /*5a10*/  USETMAXREG.DEALLOC.CTAPOOL 0x28 ;  /* 0x00000028000079c8 */ /* 0x001e0000080e0500 */
[----:B------:R-:W-:Y:S05]  /*5a20*/  @P0 EXIT ;  /* 0x000000000000094d */ /* 0x000fea0003800000 */
[----:B0-----:R-:W-:Y:S01]  /*5a30*/  LOP3.LUT P0, RZ, R3, 0xff, RZ, 0xc0, !PT ;  /* 0x000000ff03ff7812 */ /* 0x001fe2000780c0ff */
[----:B------:R-:W-:Y:S02]  /*5a40*/  IMAD.MOV.U32 R3, RZ, RZ, 0x1 ;  /* 0x00000001ff037424 */ /* 0x000fe400078e00ff */
[----:B------:R-:W-:-:S10]  /*5a50*/  IMAD.MOV.U32 R8, RZ, RZ, RZ ;  /* 0x000000ffff087224 */ /* 0x000fd400078e00ff */
[----:B------:R-:W-:Y:S05]  /*5a60*/  @!P0 BRA `(.L_x_167) ;  /* 0x0000000c000c8947 */ /* 0x000fea0003800000 */
[----:B------:R-:W-:Y:S01]  /*5a70*/  LOP3.LUT P0, RZ, R5, 0x1f, RZ, 0xc0, !PT ;  /* 0x0000001f05ff7812 */ /* 0x000fe2000780c0ff */
[----:B------:R-:W-:Y:S01]  /*5a80*/  ULDC UR5, c[0x0][0x658] ;  /* 0x0001960000057ab9 */ /* 0x000fe20000000800 */
[----:B------:R-:W-:Y:S01]  /*5a90*/  UMOV UR6, 0xffffffff ;  /* 0xffffffff00067882 */ /* 0x000fe20000000000 */
[----:B------:R-:W-:Y:S01]  /*5aa0*/  BSSY B0, `(.L_x_167) ;  /* 0x00000bf000007945 */ /* 0x000fe20003800000 */
[----:B------:R-:W-:Y:S01]  /*5ab0*/  USHF.L.U32 UR6, UR6, UR5, URZ ;  /* 0x0000000506067299 */ /* 0x000fe2000800063f */
[C---:B------:R-:W-:Y:S01]  /*5ac0*/  ISETP.NE.AND P2, PT, R4.reuse, RZ, PT ;  /* 0x000000ff0400720c */ /* 0x040fe20003f45270 */
[----:B------:R-:W-:Y:S01]  /*5ad0*/  IMAD.MOV.U32 R10, RZ, RZ, 0x1 ;  /* 0x00000001ff0a7424 */ /* 0x000fe200078e00ff */
[----:B------:R-:W-:Y:S01]  /*5ae0*/  ISETP.NE.OR P0, PT, R4, RZ, !P0 ;  /* 0x000000ff0400720c */ /* 0x000fe20004705670 */
[----:B------:R-:W-:Y:S01]  /*5af0*/  IMAD.MOV.U32 R3, RZ, RZ, 0x1 ;  /* 0x00000001ff037424 */ /* 0x000fe200078e00ff */
[----:B------:R-:W-:Y:S01]  /*5b00*/  LOP3.LUT R9, R23, 0x2, RZ, 0xfc, !PT ;  /* 0x0000000217097812 */ /* 0x000fe200078efcff */
[----:B------:R-:W-:Y:S01]  /*5b10*/  IMAD.MOV.U32 R8, RZ, RZ, RZ ;  /* 0x000000ffff087224 */ /* 0x000fe200078e00ff */
[----:B------:R-:W-:Y:S01]  /*5b20*/  ULDC UR4, c[0x0][0x600] ;  /* 0x0001800000047ab9 */ /* 0x000fe20000000800 */
[----:B------:R-:W-:Y:S01]  /*5b30*/  UMOV UR7, 0x1 ;  /* 0x0000000100077882 */ /* 0x000fe20000000000 */
[----:B------:R-:W-:-:S02]  /*5b40*/  UIADD3 UR19, UR40, 0x1, URZ ;  /* 0x0000000128137890 */ /* 0x000fc4000fffe03f */
[----:B------:R-:W-:Y:S02]  /*5b50*/  UIADD3 UR15, UR4, -0x1, URZ ;  /* 0xffffffff040f7890 */ /* 0x000fe4000fffe03f */
[----:B------:R-:W-:Y:S02]  /*5b60*/  USHF.L.U32 UR17, UR7, UR5, URZ ;  /* 0x0000000507117299 */ /* 0x000fe4000800063f */
[----:B------:R-:W-:Y:S01]  /*5b70*/  ULOP3.LUT UR16, URZ, UR6, URZ, 0x33, !UPT ;  /* 0x000000063f107292 */ /* 0x000fe2000f8e333f */
[----:B------:R-:W-:-:S11]  /*5b80*/  ULDC.64 UR20, c[0x0][0x198] ;  /* 0x0000660000147ab9 */ /* 0x000fd60000000a00 */
.L_x_179:
[----:B------:R-:W-:-:S03]  /*5b90*/  UMOV UR4, 0xffffffff ;  /* 0xffffffff00047882 */ /* 0x000fc60000000000 */
[----:B------:R-:W-:Y:S05]  /*5ba0*/  BRA.DIV UR4, `(.L_x_168) ;  /* 0x0000000e04fc7947 */ /* 0x000fea000b800000 */
[----:B------:R-:W-:-:S13]  /*5bb0*/  ELECT P6, URZ, PT ;  /* 0x00000000003f782f */ /* 0x000fda00038c0000 */
.L_x_193:
[----:B------:R-:W0:Y:S01]  /*5bc0*/  LDC R4, c[0x0][0x28c] ;  /* 0x0000a300ff047b82 */ /* 0x000e220000000800 */
[----:B------:R-:W-:Y:S01]  /*5bd0*/  BSSY B1, `(.L_x_169) ;  /* 0x0000037000017945 */ /* 0x000fe20003800000 */
[----:B0-----:R-:W-:-:S13]  /*5be0*/  ISETP.LT.OR P6, PT, R4, 0x1, !P6 ;  /* 0x000000010400780c */ /* 0x001fda00077c1670 */
[----:B------:R-:W-:Y:S05]  /*5bf0*/  @P6 BRA `(.L_x_170) ;  /* 0x0000000000d06947 */ /* 0x000fea0003800000 */
[----:B------:R-:W-:Y:S02]  /*5c00*/  IMAD.SHL.U32 R19, R19, 0x80, RZ ;  /* 0x0000008013137824 */ /* 0x000fe400078e00ff */
[----:B------:R-:W-:Y:S02]  /*5c10*/  IMAD.SHL.U32 R22, R22, 0x40, RZ ;  /* 0x0000004016167824 */ /* 0x000fe400078e00ff */
[----:B------:R-:W-:Y:S02]  /*5c20*/  IMAD.MOV.U32 R13, RZ, RZ, RZ ;  /* 0x000000ffff0d7224 */ /* 0x000fe400078e00ff */
[----:B------:R-:W-:Y:S02]  /*5c30*/  IMAD.U32 R14, RZ, RZ, UR19 ;  /* 0x00000013ff0e7e24 */ /* 0x000fe4000f8e00ff */
[----:B------:R-:W-:Y:S02]  /*5c40*/  IMAD.MOV.U32 R4, RZ, RZ, R3 ;  /* 0x000000ffff047224 */ /* 0x000fe400078e0003 */
[----:B------:R-:W-:-:S07]  /*5c50*/  IMAD.MOV.U32 R5, RZ, RZ, R8 ;  /* 0x000000ffff057224 */ /* 0x000fce00078e0008 */
.L_x_174:
[----:B------:R-:W0:Y:S01]  /*5c60*/  S2R R7, SR_CgaCtaId ;  /* 0x0000000000077919 */ /* 0x000e220000008800 */
[----:B------:R-:W-:-:S04]  /*5c70*/  MOV R6, 0x400 ;  /* 0x0000040000067802 */ /* 0x000fc80000000f00 */
[----:B0-----:R-:W-:Y:S02]  /*5c80*/  LEA R12, R7, R6, 0x18 ;  /* 0x00000006070c7211 */ /* 0x001fe400078ec0ff */
[----:B------:R-:W-:Y:S01]  /*5c90*/  SHF.L.U32 R6, R4, 0x1f, RZ ;  /* 0x0000001f04067819 */ /* 0x000fe200000006ff */
[----:B------:R-:W0:Y:S02]  /*5ca0*/  @!P2 LDC R7, c[0x0][0x500] ;  /* 0x00014000ff07ab82 */ /* 0x000e240000000800 */
[----:B------:R-:W-:-:S04]  /*5cb0*/  IMAD R11, R5, 0x8, R12 ;  /* 0x00000008050b7824 */ /* 0x000fc800078e020c */
[----:B------:R-:W1:Y:S02]  /*5cc0*/  SYNCS.PHASECHK.TRANS64.TRYWAIT P1, [R11+URZ+0x28], R6 ;  /* 0x000028060b0075a7 */ /* 0x000e64000802017f */
[----:B-1----:R-:W-:Y:S05]  /*5cd0*/  @!P1 BRA `(.L_x_171) ;  /* 0x0000000c00d09947 */ /* 0x002fea0003800000 */
.L_x_194:
[----:B-1----:R-:W-:Y:S01]  /*5ce0*/  PRMT R6, R9, 0x9910, RZ ;  /* 0x0000991009067816 */ /* 0x002fe200000000ff */
[----:B0-----:R0:W-:Y:S03]  /*5cf0*/  @!P2 SYNCS.ARRIVE.TRANS64 RZ, [R11+URZ], R7 ;  /* 0x000000070bffa9a7 */ /* 0x0011e6000800003f */
[----:B------:R-:W-:-:S13]  /*5d00*/  ISETP.NE.AND P1, PT, R6, 0x2, PT ;  /* 0x000000020600780c */ /* 0x000fda0003f25270 */
[----:B0-----:R-:W-:Y:S05]  /*5d10*/  @P1 BRA `(.L_x_172) ;  /* 0x0000000000041947 */ /* 0x001fea0003800000 */
[----:B------:R-:W-:Y:S01]  /*5d20*/  BPT.TRAP 0x1 ;  /* 0x000000040000795c */ /* 0x000fe20000300000 */
.L_x_172:
[----:B------:R-:W-:Y:S05]  /*5d30*/  @P0 BRA `(.L_x_173) ;  /* 0x0000000000040947 */ /* 0x000fea0003800000 */
[----:B------:R-:W-:Y:S01]  /*5d40*/  BPT.TRAP 0x1 ;  /* 0x000000040000795c */ /* 0x000fe20000300000 */
.L_x_173:
[--C-:B------:R-:W-:Y:S01]  /*5d50*/  IMAD R6, R5, 0x2000, R12.reuse ;  /* 0x0000200005067824 */ /* 0x100fe200078e020c */
[----:B------:R-:W-:Y:S01]  /*5d60*/  R2UR UR9, R11 ;  /* 0x000000000b0972ca */ /* 0x000fe200000e0000 */
[C---:B------:R-:W-:Y:S01]  /*5d70*/  IMAD R12, R5.reuse, 0x4000, R12 ;  /* 0x00004000050c7824 */ /* 0x040fe200078e020c */
[----:B------:R-:W-:Y:S01]  /*5d80*/  UIADD3 UR4, UP0, UR20, 0xf0, URZ ;  /* 0x000000f014047890 */ /* 0x000fe2000ff1e03f */
[----:B------:R-:W-:Y:S01]  /*5d90*/  VIADD R14, R14, 0xffffffff ;  /* 0xffffffff0e0e7836 */ /* 0x000fe20000000000 */
[----:B------:R-:W-:Y:S01]  /*5da0*/  R2UR UR5, R6 ;  /* 0x00000000060572ca */ /* 0x000fe200000e0000 */
[----:B------:R-:W-:Y:S01]  /*5db0*/  UIADD3 UR22, UP1, UR20, 0x1f0, URZ ;  /* 0x000001f014167890 */ /* 0x000fe2000ff3e03f */
[----:B------:R-:W-:Y:S01]  /*5dc0*/  R2UR UR8, R12 ;  /* 0x000000000c0872ca */ /* 0x000fe200000e0000 */
[----:B------:R-:W-:Y:S01]  /*5dd0*/  VIADD R5, R5, 0x1 ;  /* 0x0000000105057836 */ /* 0x000fe20000000000 */
[----:B------:R-:W-:Y:S01]  /*5de0*/  R2UR UR11, R22 ;  /* 0x00000000160b72ca */ /* 0x000fe200000e0000 */
[----:B------:R-:W-:Y:S01]  /*5df0*/  UIADD3.X UR23, URZ, UR21, URZ, UP1, !UPT ;  /* 0x000000153f177290 */ /* 0x000fe20008ffe43f */
[----:B------:R-:W-:Y:S01]  /*5e00*/  R2UR UR10, R13 ;  /* 0x000000000d0a72ca */ /* 0x000fe200000e0000 */
[----:B------:R-:W-:Y:S01]  /*5e10*/  UMOV UR6, 0x0 ;  /* 0x0000000000067882 */ /* 0x000fe20000000000 */
[----:B------:R-:W-:Y:S01]  /*5e20*/  R2UR UR12, R18 ;  /* 0x00000000120c72ca */ /* 0x000fe200000e0000 */
[----:B------:R-:W-:Y:S01]  /*5e30*/  UMOV UR7, 0x10000000 ;  /* 0x1000000000077882 */ /* 0x000fe20000000000 */
[----:B------:R-:W-:Y:S01]  /*5e40*/  R2UR UR18, R19 ;  /* 0x00000000131272ca */ /* 0x000fe200000e0000 */
[----:B------:R-:W-:Y:S01]  /*5e50*/  VIADD R13, R13, 0x80 ;  /* 0x000000800d0d7836 */ /* 0x000fe20000000000 */
[----:B------:R-:W-:Y:S01]  /*5e60*/  ISETP.GT.AND P3, PT, R14, 0x1, PT ;  /* 0x000000010e00780c */ /* 0x000fe20003f64270 */
[----:B------:R-:W-:Y:S01]  /*5e70*/  UIADD3 UR13, UR5, 0x180, URZ ;  /* 0x00000180050d7890 */ /* 0x000fe2000fffe03f */
[----:B------:R-:W-:Y:S01]  /*5e80*/  ISETP.NE.AND P1, PT, R5, 0x5, PT ;  /* 0x000000050500780c */ /* 0x000fe20003f25270 */
[----:B------:R-:W-:-:S02]  /*5e90*/  UIADD3.X UR5, URZ, UR21, URZ, UP0, !UPT ;  /* 0x000000153f057290 */ /* 0x000fc400087fe43f */
[----:B------:R-:W-:Y:S01]  /*5ea0*/  UIADD3 UR14, UR8, 0xa180, URZ ;  /* 0x0000a180080e7890 */ /* 0x000fe2000fffe03f */
[----:B------:R-:W-:Y:S02]  /*5eb0*/  SEL R7, RZ, 0x1, P1 ;  /* 0x00000001ff077807 */ /* 0x000fe40000800000 */
[----:B------:R-:W-:Y:S01]  /*5ec0*/  UMOV UR8, UR13 ;  /* 0x0000000d00087c82 */ /* 0x000fe20008000000 */
[----:B------:R-:W-:Y:S02]  /*5ed0*/  SEL R5, R5, RZ, P1 ;  /* 0x000000ff05057207 */ /* 0x000fe40000800000 */
[----:B------:R-:W-:Y:S01]  /*5ee0*/  LOP3.LUT R4, R4, R7, RZ, 0x3c, !PT ;  /* 0x0000000704047212 */ /* 0x000fe200078e3cff */
[----:B------:R0:W-:Y:S02]  /*5ef0*/  UTMALDG.3D [UR8], [UR4], desc[UR6] ;  /* 0x00000608040075b4 */ /* 0x0001e40008011000 */
[----:B0-----:R-:W-:Y:S01]  /*5f00*/  UMOV UR8, UR14 ;  /* 0x0000000e00087c82 */ /* 0x001fe20008000000 */
[----:B------:R-:W-:-:S02]  /*5f10*/  UMOV UR11, UR18 ;  /* 0x00000012000b7c82 */ /* 0x000fc40008000000 */
[----:B------:R0:W-:Y:S02]  /*5f20*/  UTMALDG.3D [UR8], [UR22], desc[UR6] ;  /* 0x00000608160075b4 */ /* 0x0001e40008011000 */
[----:B0-----:R-:W-:Y:S05]  /*5f30*/  @P3 BRA `(.L_x_174) ;  /* 0xfffffffc00483947 */ /* 0x001fea000383ffff */
.L_x_170:
[----:B------:R-:W-:Y:S05]  /*5f40*/  BSYNC B1 ;  /* 0x0000000000017941 */ /* 0x000fea0003800000 */
.L_x_169:
[----:B------:R-:W2:Y:S01]  /*5f50*/  LDL.64 R20, [R1] ;  /* 0x0000000001147983 */ /* 0x000ea20000100a00 */
[----:B------:R-:W-:Y:S01]  /*5f60*/  LOP3.LUT P4, RZ, R10, 0xff, RZ, 0xc0, !PT ;  /* 0x000000ff0aff7812 */ /* 0x000fe2000788c0ff */
[----:B------:R-:W-:Y:S01]  /*5f70*/  VIADD R7, R8, UR40 ;  /* 0x0000002808077c36 */ /* 0x000fe20008000000 */
[----:B------:R-:W-:Y:S01]  /*5f80*/  ULDC.64 UR4, c[0x0][0x650] ;  /* 0x0001940000047ab9 */ /* 0x000fe20000000a00 */
[----:B------:R-:W-:Y:S01]  /*5f90*/  IMAD.U32 R8, RZ, RZ, UR40 ;  /* 0x00000028ff087e24 */ /* 0x000fe2000f8e00ff */
[----:B------:R-:W-:Y:S01]  /*5fa0*/  UISETP.GE.U32.AND UP0, UPT, UR40, 0x5, UPT ;  /* 0x000000052800788c */ /* 0x000fe2000bf06070 */
[----:B------:R-:W-:Y:S01]  /*5fb0*/  BSSY B1, `(.L_x_175) ;  /* 0x000006b000017945 */ /* 0x000fe20003800000 */
[----:B------:R-:W-:Y:S01]  /*5fc0*/  ISETP.GT.U32.AND P1, PT, R7, 0x4, PT ;  /* 0x000000040700780c */ /* 0x000fe20003f24070 */
[----:B------:R-:W-:Y:S01]  /*5fd0*/  IMAD.MOV.U32 R22, RZ, RZ, -0x1 ;  /* 0xffffffffff167424 */ /* 0x000fe200078e00ff */
[----:B------:R-:W-:Y:S01]  /*5fe0*/  PRMT R10, RZ, 0x7610, R10 ;  /* 0x00007610ff0a7816 */ /* 0x000fe2000000000a */
[----:B------:R-:W-:Y:S01]  /*5ff0*/  IMAD.MOV.U32 R19, RZ, RZ, -0x1 ;  /* 0xffffffffff137424 */ /* 0x000fe200078e00ff */
[----:B------:R-:W-:Y:S01]  /*6000*/  ISETP.LT.U32.AND P1, PT, R8, 0x5, P1 ;  /* 0x000000050800780c */ /* 0x000fe20000f21070 */
[----:B------:R-:W-:Y:S01]  /*6010*/  IMAD.MOV.U32 R18, RZ, RZ, -0x1 ;  /* 0xffffffffff127424 */ /* 0x000fe200078e00ff */
[----:B------:R-:W-:Y:S01]  /*6020*/  PLOP3.LUT P3, PT, PT, PT, UP0, 0x80, 0x0 ;  /* 0x000000000000781c */ /* 0x000fe20003f6f008 */
[----:B------:R-:W0:Y:S01]  /*6030*/  @P4 S2R R5, SR_CgaCtaId ;  /* 0x0000000000054919 */ /* 0x000e220000008800 */
[----:B------:R-:W-:-:S04]  /*6040*/  @P4 MOV R4, 0x400 ;  /* 0x0000040000044802 */ /* 0x000fc80000000f00 */
[----:B0-----:R-:W-:Y:S01]  /*6050*/  @P4 LEA R6, R5, R4, 0x18 ;  /* 0x0000000405064211 */ /* 0x001fe200078ec0ff */
[----:B------:R-:W-:Y:S01]  /*6060*/  IMAD.WIDE.U32 R4, R7, -0x33333333, RZ ;  /* 0xcccccccd07047825 */ /* 0x000fe200078e00ff */
[----:B------:R-:W-:Y:S02]  /*6070*/  SEL R4, RZ, 0x1, !P1 ;  /* 0x00000001ff047807 */ /* 0x000fe40004800000 */
[----:B------:R0:W-:Y:S02]  /*6080*/  @P4 SYNCS.ARRIVE.TRANS64.A1T0 RZ, [R6+URZ+0x88], RZ ;  /* 0x000088ff06ff49a7 */ /* 0x0001e4000810003f */
[----:B------:R-:W-:Y:S02]  /*6090*/  LOP3.LUT R3, R3, R4, RZ, 0x3c, !PT ;  /* 0x0000000403037212 */ /* 0x000fe400078e3cff */
[----:B------:R-:W-:Y:S02]  /*60a0*/  PRMT R4, RZ, 0x7610, R4 ;  /* 0x00007610ff047816 */ /* 0x000fe40000000004 */
[----:B0-----:R-:W-:-:S04]  /*60b0*/  SHF.R.U32.HI R6, RZ, 0x2, R5 ;  /* 0x00000002ff067819 */ /* 0x001fc80000011605 */
[----:B------:R-:W-:Y:S01]  /*60c0*/  @P3 LOP3.LUT R3, R3, 0x1, R6, 0x78, !PT ;  /* 0x0000000103033812 */ /* 0x000fe200078e7806 */
[----:B------:R-:W-:Y:S01]  /*60d0*/  IMAD R8, R6, -0x5, R7 ;  /* 0xfffffffb06087824 */ /* 0x000fe200078e0207 */
[----:B--2---:R-:W-:-:S04]  /*60e0*/  IADD3 R16, P4, R16, R20, RZ ;  /* 0x0000001410107210 */ /* 0x004fc80007f9e0ff */
[----:B------:R-:W-:Y:S01]  /*60f0*/  ISETP.GE.U32.AND P1, PT, R16, UR4, PT ;  /* 0x0000000410007c0c */ /* 0x000fe2000bf26070 */
[----:B------:R-:W-:-:S05]  /*6100*/  IMAD.X R17, R17, 0x1, R0, P4 ;  /* 0x0000000111117824 */ /* 0x000fca00020e0600 */
[----:B------:R-:W-:-:S13]  /*6110*/  ISETP.GE.U32.AND.EX P1, PT, R17, UR5, PT, P1 ;  /* 0x0000000511007c0c */ /* 0x000fda000bf26110 */
[----:B------:R-:W-:Y:S05]  /*6120*/  @P1 BRA `(.L_x_176) ;  /* 0x00000004004c1947 */ /* 0x000fea0003800000 */
[----:B------:R-:W0:Y:S01]  /*6130*/  S2R R12, SR_CTAID.X ;  /* 0x00000000000c7919 */ /* 0x000e220000002500 */
[----:B------:R-:W-:Y:S01]  /*6140*/  ULDC.64 UR4, c[0x0][0x628] ;  /* 0x00018a0000047ab9 */ /* 0x000fe20000000a00 */
[----:B------:R-:W1:Y:S01]  /*6150*/  LDC R13, c[0x0][0x144] ;  /* 0x00005100ff0d7b82 */ /* 0x000e620000000800 */
[----:B------:R-:W-:Y:S01]  /*6160*/  ISETP.NE.U32.AND P1, PT, RZ, UR4, PT ;  /* 0x00000004ff007c0c */ /* 0x000fe2000bf25070 */
[----:B------:R-:W2:Y:S01]  /*6170*/  S2R R11, SR_CTAID.Y ;  /* 0x00000000000b7919 */ /* 0x000ea20000002600 */
[----:B------:R-:W-:Y:S01]  /*6180*/  ULDC UR6, c[0x0][0x150] ;  /* 0x0000540000067ab9 */ /* 0x000fe20000000800 */
[----:B------:R-:W-:Y:S01]  /*6190*/  ULDC UR7, c[0x0][0x630] ;  /* 0x00018c0000077ab9 */ /* 0x000fe20000000800 */
[----:B------:R-:W-:Y:S01]  /*61a0*/  ISETP.NE.AND.EX P1, PT, RZ, UR5, PT, P1 ;  /* 0x00000005ff007c0c */ /* 0x000fe2000bf25310 */
[----:B------:R-:W-:Y:S01]  /*61b0*/  IMAD.MOV.U32 R4, RZ, RZ, R16 ;  /* 0x000000ffff047224 */ /* 0x000fe200078e0010 */
[----:B0-----:R-:W-:-:S05]  /*61c0*/  I2FP.F32.U32 R5, R12 ;  /* 0x0000000c00057245 */ /* 0x001fca0000201000 */
[----:B------:R-:W-:Y:S01]  /*61d0*/  FMUL R14, R5, UR6 ;  /* 0x00000006050e7c20 */ /* 0x000fe20008400000 */
[----:B------:R-:W-:-:S05]  /*61e0*/  IMAD.MOV.U32 R5, RZ, RZ, R17 ;  /* 0x000000ffff057224 */ /* 0x000fca00078e0011 */
[----:B--2---:R-:W-:Y:S05]  /*61f0*/  @!P1 BRA `(.L_x_177) ;  /* 0x0000000000289947 */ /* 0x004fea0003800000 */
[----:B------:R-:W-:Y:S02]  /*6200*/  ULDC UR6, c[0x0][0x634] ;  /* 0x00018d0000067ab9 */ /* 0x000fe40000000800 */
[----:B------:R-:W-:-:S05]  /*6210*/  IADD3 R5, P1, R16, UR6, RZ ;  /* 0x0000000610057c10 */ /* 0x000fca000ff3e0ff */
[----:B------:R-:W-:-:S04]  /*6220*/  IMAD.X R15, RZ, RZ, R17, P1 ;  /* 0x000000ffff0f7224 */ /* 0x000fc800008e0611 */
[----:B------:R-:W-:-:S04]  /*6230*/  IMAD.WIDE.U32 R6, R15, UR4, RZ ;  /* 0x000000040f067c25 */ /* 0x000fc8000f8e00ff */
[----:B------:R-:W-:-:S04]  /*6240*/  IMAD.WIDE.U32 R6, P1, R5, UR5, R6 ;  /* 0x0000000505067c25 */ /* 0x000fc8000f820006 */
[----:B------:R-:W-:-:S04]  /*6250*/  IMAD.WIDE.U32 R4, R5, UR4, RZ ;  /* 0x0000000405047c25 */ /* 0x000fc8000f8e00ff */
[----:B------:R-:W-:Y:S01]  /*6260*/  IMAD.MOV.U32 R4, RZ, RZ, R7 ;  /* 0x000000ffff047224 */ /* 0x000fe200078e0007 */
[----:B------:R-:W-:Y:S01]  /*6270*/  IADD3 RZ, P3, R5, R6, RZ ;  /* 0x0000000605ff7210 */ /* 0x000fe20007f7e0ff */
[----:B------:R-:W-:-:S04]  /*6280*/  IMAD.X R5, RZ, RZ, RZ, P1 ;  /* 0x000000ffff057224 */ /* 0x000fc800008e06ff */
[----:B------:R-:W-:-:S08]  /*6290*/  IMAD.WIDE.U32.X R4, R15, UR5, R4, P3 ;  /* 0x000000050f047c25 */ /* 0x000fd000098e0404 */
.L_x_177:
[--C-:B------:R-:W-:Y:S01]  /*62a0*/  SHF.R.U64 R18, R4, UR7, R5.reuse ;  /* 0x0000000704127c19 */ /* 0x100fe20008001205 */
[----:B------:R-:W0:Y:S01]  /*62b0*/  F2I.U32.TRUNC.NTZ R14, R14 ;  /* 0x0000000e000e7305 */ /* 0x000e22000020f000 */
[----:B------:R-:W-:Y:S01]  /*62c0*/  SHF.R.U32.HI R4, RZ, UR7, R5 ;  /* 0x00000007ff047c19 */ /* 0x000fe20008011605 */
[----:B------:R-:W-:Y:S01]  /*62d0*/  ULDC.64 UR4, c[0x0][0x620] ;  /* 0x0001880000047ab9 */ /* 0x000fe20000000a00 */
[----:B------:R-:W-:Y:S01]  /*62e0*/  IADD3 R7, P1, RZ, -R18, RZ ;  /* 0x80000012ff077210 */ /* 0x000fe20007f3e0ff */
[----:B------:R-:W-:Y:S01]  /*62f0*/  ULDC.64 UR6, c[0x0][0x640] ;  /* 0x0001900000067ab9 */ /* 0x000fe20000000a00 */
[----:B------:R-:W2:Y:S03]  /*6300*/  LDC R20, c[0x0][0x148] ;  /* 0x00005200ff147b82 */ /* 0x000ea60000000800 */
[----:B------:R-:W-:Y:S01]  /*6310*/  IMAD.X R4, RZ, RZ, ~R4, P1 ;  /* 0x000000ffff047224 */ /* 0x000fe200008e0e04 */
[----:B------:R-:W-:-:S03]  /*6320*/  ISETP.NE.U32.AND P1, PT, RZ, UR6, PT ;  /* 0x00000006ff007c0c */ /* 0x000fc6000bf25070 */
[----:B------:R-:W-:Y:S01]  /*6330*/  IMAD R6, R4, UR4, RZ ;  /* 0x0000000404067c24 */ /* 0x000fe2000f8e02ff */
[----:B------:R-:W-:Y:S01]  /*6340*/  ISETP.NE.AND.EX P1, PT, RZ, UR7, PT, P1 ;  /* 0x00000007ff007c0c */ /* 0x000fe2000bf25310 */
[----:B------:R-:W-:Y:S01]  /*6350*/  IMAD.WIDE.U32 R4, R7, UR4, R16 ;  /* 0x0000000407047c25 */ /* 0x000fe2000f8e0010 */
[----:B------:R-:W-:-:S03]  /*6360*/  ULDC UR4, c[0x0][0x618] ;  /* 0x0001860000047ab9 */ /* 0x000fc60000000800 */
[----:B------:R-:W-:Y:S01]  /*6370*/  IMAD R7, R7, UR5, R6 ;  /* 0x0000000507077c24 */ /* 0x000fe2000f8e0206 */
[----:B------:R-:W-:Y:S01]  /*6380*/  ULDC UR5, c[0x0][0x154] ;  /* 0x0000550000057ab9 */ /* 0x000fe20000000800 */
[----:B0-----:R-:W-:Y:S02]  /*6390*/  IMAD.MOV R6, RZ, RZ, -R14 ;  /* 0x000000ffff067224 */ /* 0x001fe400078e0a0e */
[----:B------:R-:W-:Y:S02]  /*63a0*/  IMAD.IADD R5, R5, 0x1, R7 ;  /* 0x0000000105057824 */ /* 0x000fe400078e0207 */
[----:B-1----:R-:W-:Y:S01]  /*63b0*/  IMAD R12, R13, R6, R12 ;  /* 0x000000060d0c7224 */ /* 0x002fe200078e020c */
[----:B------:R-:W-:Y:S02]  /*63c0*/  I2FP.F32.U32 R6, R11 ;  /* 0x0000000b00067245 */ /* 0x000fe40000201000 */
[--C-:B------:R-:W-:Y:S02]  /*63d0*/  SHF.R.U64 R13, R4, UR4, R5.reuse ;  /* 0x00000004040d7c19 */ /* 0x100fe40008001205 */
[----:B------:R-:W-:Y:S01]  /*63e0*/  SHF.R.U32.HI R4, RZ, UR4, R5 ;  /* 0x00000004ff047c19 */ /* 0x000fe20008011605 */
[----:B------:R-:W-:Y:S01]  /*63f0*/  FMUL R6, R6, UR5 ;  /* 0x0000000506067c20 */ /* 0x000fe20008400000 */
[----:B------:R-:W-:-:S02]  /*6400*/  ULDC UR4, c[0x0][0x608] ;  /* 0x0001820000047ab9 */ /* 0x000fc40000000800 */
[--C-:B------:R-:W-:Y:S01]  /*6410*/  SHF.R.U64 R15, R13, UR4, R4.reuse ;  /* 0x000000040d0f7c19 */ /* 0x100fe20008001204 */
[----:B------:R0:W1:Y:S01]  /*6420*/  F2I.U32.TRUNC.NTZ R21, R6 ;  /* 0x0000000600157305 */ /* 0x000062000020f000 */
[----:B------:R-:W-:Y:S01]  /*6430*/  SHF.R.U32.HI R4, RZ, UR4, R4 ;  /* 0x00000004ff047c19 */ /* 0x000fe20008011604 */
[----:B------:R-:W-:-:S03]  /*6440*/  ULDC UR4, c[0x0][0x658] ;  /* 0x0001960000047ab9 */ /* 0x000fc60000000800 */
[--C-:B------:R-:W-:Y:S02]  /*6450*/  SHF.R.U64 R14, R15, UR4, R4.reuse ;  /* 0x000000040f0e7c19 */ /* 0x100fe40008001204 */
[----:B------:R-:W-:-:S03]  /*6460*/  SHF.R.U32.HI R19, RZ, UR4, R4 ;  /* 0x00000004ff137c19 */ /* 0x000fc60008011604 */
[----:B------:R-:W-:Y:S02]  /*6470*/  IMAD.MOV.U32 R4, RZ, RZ, R14 ;  /* 0x000000ffff047224 */ /* 0x000fe400078e000e */
[----:B------:R-:W-:Y:S01]  /*6480*/  IMAD.MOV.U32 R5, RZ, RZ, R19 ;  /* 0x000000ffff057224 */ /* 0x000fe200078e0013 */
[----:B0-----:R-:W-:Y:S06]  /*6490*/  @!P1 BRA `(.L_x_178) ;  /* 0x0000000000289947 */ /* 0x001fec0003800000 */
        /* <DEDUP_REMOVED lines=10> */
.L_x_178:
[----:B------:R-:W-:Y:S01]  /*6540*/  ISETP.NE.AND P1, PT, R2, 0x1, PT ;  /* 0x000000010200780c */ /* 0x000fe20003f25270 */
[----:B------:R-:W-:Y:S01]  /*6550*/  ULDC UR4, c[0x0][0x648] ;  /* 0x0001920000047ab9 */ /* 0x000fe20000000800 */
[----:B------:R-:W-:Y:S01]  /*6560*/  LOP3.LUT R15, R15, UR16, RZ, 0xc0, !PT ;  /* 0x000000100f0f7c12 */ /* 0x000fe2000f8ec0ff */
[----:B-1----:R-:W-:Y:S01]  /*6570*/  IMAD.MOV R21, RZ, RZ, -R21 ;  /* 0x000000ffff157224 */ /* 0x002fe200078e0a15 */
[----:B------:R-:W-:Y:S01]  /*6580*/  SHF.R.U64 R4, R4, UR4, R5 ;  /* 0x0000000404047c19 */ /* 0x000fe20008001205 */
[----:B------:R-:W-:Y:S01]  /*6590*/  ULDC UR4, c[0x0][0x638] ;  /* 0x00018e0000047ab9 */ /* 0x000fe20000000800 */
[----:B------:R-:W-:Y:S01]  /*65a0*/  LOP3.LUT R13, R13, UR15, RZ, 0xc0, !PT ;  /* 0x0000000f0d0d7c12 */ /* 0x000fe2000f8ec0ff */
[----:B------:R-:W-:Y:S02]  /*65b0*/  ULDC UR5, c[0x0][0x610] ;  /* 0x0001840000057ab9 */ /* 0x000fe40000000800 */
[----:B------:R-:W-:Y:S02]  /*65c0*/  IMAD.MOV R5, RZ, RZ, -R4 ;  /* 0x000000ffff057224 */ /* 0x000fe400078e0a04 */
[----:B------:R-:W-:-:S02]  /*65d0*/  IMAD R15, R4, UR17, R15 ;  /* 0x00000011040f7c24 */ /* 0x000fc4000f8e020f */
[----:B--2---:R-:W-:Y:S02]  /*65e0*/  @P1 IMAD R12, R20, R21, R11 ;  /* 0x00000015140c1224 */ /* 0x004fe400078e020b */
[----:B------:R-:W-:Y:S01]  /*65f0*/  IMAD R14, R5, UR4, R14 ;  /* 0x00000004050e7c24 */ /* 0x000fe2000f8e020e */
[----:B------:R-:W-:Y:S01]  /*6600*/  ULDC UR4, c[0x0][0x600] ;  /* 0x0001800000047ab9 */ /* 0x000fe20000000800 */
[----:B------:R-:W-:Y:S02]  /*6610*/  IMAD R12, R15, UR5, R12 ;  /* 0x000000050f0c7c24 */ /* 0x000fe4000f8e020c */
[----:B------:R-:W-:Y:S02]  /*6620*/  IMAD R5, R14, UR4, R13 ;  /* 0x000000040e057c24 */ /* 0x000fe4000f8e020d */
[----:B------:R-:W-:-:S03]  /*6630*/  IMAD.MOV.U32 R4, RZ, RZ, 0x1 ;  /* 0x00000001ff047424 */ /* 0x000fc600078e00ff */
[----:B------:R-:W-:Y:S02]  /*6640*/  SEL R19, R5, R12, !P1 ;  /* 0x0000000c05137207 */ /* 0x000fe40004800000 */
[----:B------:R-:W-:-:S07]  /*6650*/  SEL R22, R12, R5, !P1 ;  /* 0x000000050c167207 */ /* 0x000fce0004800000 */
.L_x_176:
[----:B------:R-:W-:Y:S05]  /*6660*/  BSYNC B1 ;  /* 0x0000000000017941 */ /* 0x000fea0003800000 */
.L_x_175:
[----:B------:R-:W-:-:S13]  /*6670*/  LOP3.LUT P1, RZ, R4, 0xff, RZ, 0xc0, !PT ;  /* 0x000000ff04ff7812 */ /* 0x000fda000782c0ff */
[----:B------:R-:W-:Y:S05]  /*6680*/  @P1 BRA `(.L_x_179) ;  /* 0xfffffff400401947 */ /* 0x000fea000383ffff */
[----:B------:R-:W-:Y:S05]  /*6690*/  BSYNC B0 ;  /* 0x0000000000007941 */ /* 0x000fea0003800000 */
.L_x_167:
[----:B------:R-:W-:-:S03]  /*66a0*/  UMOV UR4, 0xffffffff ;  /* 0xffffffff00047882 */ /* 0x000fc60000000000 */
[----:B------:R-:W-:Y:S05]  /*66b0*/  BRA.DIV UR4, `(.L_x_180) ;  /* 0x00000006046c7947 */ /* 0x000fea000b800000 */
[----:B------:R-:W-:-:S13]  /*66c0*/  ELECT P6, URZ, PT ;  /* 0x00000000003f782f */ /* 0x000fda00038c0000 */
.L_x_197:
[----:B------:R-:W-:Y:S04]  /*66d0*/  BSSY B0, `(.L_x_181) ;  /* 0x0000034000007945 */ /* 0x000fe80003800000 */
[----:B------:R-:W-:Y:S05]  /*66e0*/  @!P6 BRA `(.L_x_182) ;  /* 0x0000000000c8e947 */ /* 0x000fea0003800000 */
[----:B------:R-:W-:-:S04]  /*66f0*/  LOP3.LUT R23, R23, 0x2, RZ, 0xfc, !PT ;  /* 0x0000000217177812 */ /* 0x000fc800078efcff */
[----:B------:R-:W-:-:S13]  /*6700*/  ISETP.NE.AND P0, PT, R23, 0x3, PT ;  /* 0x000000031700780c */ /* 0x000fda0003f05270 */
[----:B------:R-:W-:Y:S05]  /*6710*/  @!P0 BRA `(.L_x_183) ;  /* 0x0000000000048947 */ /* 0x000fea0003800000 */
[----:B------:R-:W-:Y:S01]  /*6720*/  BPT.TRAP 0x1 ;  /* 0x000000040000795c */ /* 0x000fe20000300000 */
.L_x_183:
[----:B------:R-:W0:Y:S01]  /*6730*/  S2R R5, SR_CgaCtaId ;  /* 0x0000000000057919 */ /* 0x000e220000008800 */
[----:B------:R-:W-:Y:S02]  /*6740*/  MOV R0, 0x400 ;  /* 0x0000040000007802 */ /* 0x000fe40000000f00 */
[----:B------:R-:W-:Y:S02]  /*6750*/  SHF.L.U32 R2, R3, 0x1f, RZ ;  /* 0x0000001f03027819 */ /* 0x000fe400000006ff */
[----:B0-----:R-:W-:-:S05]  /*6760*/  LEA R5, R5, R0, 0x18 ;  /* 0x0000000005057211 */ /* 0x001fca00078ec0ff */
[----:B------:R-:W-:-:S04]  /*6770*/  VIADD R5, R5, 0x28 ;  /* 0x0000002805057836 */ /* 0x000fc80000000000 */
[C---:B------:R-:W-:Y:S02]  /*6780*/  IMAD R7, R8.reuse, 0x8, R5 ;  /* 0x0000000808077824 */ /* 0x040fe400078e0205 */
[----:B------:R-:W-:Y:S02]  /*6790*/  VIADD R8, R8, 0x1 ;  /* 0x0000000108087836 */ /* 0x000fe40000000000 */
[----:B------:R-:W0:Y:S03]  /*67a0*/  SYNCS.PHASECHK.TRANS64.TRYWAIT P0, [R7+URZ], R2 ;  /* 0x00000002070075a7 */ /* 0x000e26000800017f */
[----:B------:R-:W-:-:S04]  /*67b0*/  ISETP.NE.AND P1, PT, R8, 0x5, PT ;  /* 0x000000050800780c */ /* 0x000fc80003f25270 */
[----:B------:R-:W-:Y:S02]  /*67c0*/  SEL R0, RZ, 0x1, P1 ;  /* 0x00000001ff007807 */ /* 0x000fe40000800000 */
[----:B------:R-:W-:Y:S02]  /*67d0*/  SEL R8, R8, RZ, P1 ;  /* 0x000000ff08087207 */ /* 0x000fe40000800000 */
[----:B------:R-:W-:-:S03]  /*67e0*/  LOP3.LUT R9, R3, R0, RZ, 0x3c, !PT ;  /* 0x0000000003097212 */ /* 0x000fc600078e3cff */
[----:B------:R-:W-:Y:S01]  /*67f0*/  IMAD R6, R8, 0x8, R5 ;  /* 0x0000000808067824 */ /* 0x000fe200078e0205 */
[----:B------:R-:W-:Y:S01]  /*6800*/  SHF.L.U32 R3, R9, 0x1f, RZ ;  /* 0x0000001f09037819 */ /* 0x000fe200000006ff */
[----:B0-----:R-:W-:Y:S06]  /*6810*/  @!P0 BRA `(.L_x_184) ;  /* 0x0000000400348947 */ /* 0x001fec0003800000 */
.L_x_198:
[----:B------:R-:W1:Y:S01]  /*6820*/  SYNCS.PHASECHK.TRANS64.TRYWAIT P0, [R6+URZ], R3 ;  /* 0x00000003060075a7 */ /* 0x000e62000800017f */
[----:B------:R-:W-:-:S05]  /*6830*/  VIADD R0, R8, 0x1 ;  /* 0x0000000108007836 */ /* 0x000fca0000000000 */
[----:B------:R-:W-:-:S04]  /*6840*/  ISETP.NE.AND P1, PT, R0, 0x5, PT ;  /* 0x000000050000780c */ /* 0x000fc80003f25270 */
[----:B0-----:R-:W-:Y:S02]  /*6850*/  SEL R2, RZ, 0x1, P1 ;  /* 0x00000001ff027807 */ /* 0x001fe40000800000 */
[----:B------:R-:W-:Y:S02]  /*6860*/  SEL R0, R0, RZ, P1 ;  /* 0x000000ff00007207 */ /* 0x000fe40000800000 */
[----:B------:R-:W-:-:S03]  /*6870*/  LOP3.LUT R9, R9, R2, RZ, 0x3c, !PT ;  /* 0x0000000209097212 */ /* 0x000fc600078e3cff */
[----:B------:R-:W-:Y:S01]  /*6880*/  IMAD R7, R0, 0x8, R5 ;  /* 0x0000000800077824 */ /* 0x000fe200078e0205 */
[----:B------:R-:W-:Y:S01]  /*6890*/  SHF.L.U32 R4, R9, 0x1f, RZ ;  /* 0x0000001f09047819 */ /* 0x000fe200000006ff */
[----:B-1----:R-:W-:Y:S06]  /*68a0*/  @!P0 BRA `(.L_x_185) ;  /* 0x0000000400248947 */ /* 0x002fec0003800000 */
.L_x_199:
[----:B------:R-:W1:Y:S01]  /*68b0*/  SYNCS.PHASECHK.TRANS64.TRYWAIT P0, [R7+URZ], R4 ;  /* 0x00000004070075a7 */ /* 0x000e62000800017f */
[----:B------:R-:W-:-:S05]  /*68c0*/  VIADD R0, R0, 0x1 ;  /* 0x0000000100007836 */ /* 0x000fca0000000000 */
[----:B------:R-:W-:-:S04]  /*68d0*/  ISETP.NE.AND P1, PT, R0, 0x5, PT ;  /* 0x000000050000780c */ /* 0x000fc80003f25270 */
[----:B------:R-:W-:Y:S02]  /*68e0*/  SEL R2, RZ, 0x1, P1 ;  /* 0x00000001ff027807 */ /* 0x000fe40000800000 */
[----:B------:R-:W-:Y:S02]  /*68f0*/  SEL R0, R0, RZ, P1 ;  /* 0x000000ff00007207 */ /* 0x000fe40000800000 */
[----:B------:R-:W-:-:S03]  /*6900*/  LOP3.LUT R9, R9, R2, RZ, 0x3c, !PT ;  /* 0x0000000209097212 */ /* 0x000fc600078e3cff */
[----:B0-----:R-:W-:Y:S01]  /*6910*/  IMAD R6, R0, 0x8, R5 ;  /* 0x0000000800067824 */ /* 0x001fe200078e0205 */
[----:B------:R-:W-:Y:S01]  /*6920*/  SHF.L.U32 R3, R9, 0x1f, RZ ;  /* 0x0000001f09037819 */ /* 0x000fe200000006ff */
[----:B-1----:R-:W-:Y:S06]  /*6930*/  @!P0 BRA `(.L_x_186) ;  /* 0x0000000400148947 */ /* 0x002fec0003800000 */
.L_x_200:
[----:B------:R-:W1:Y:S01]  /*6940*/  SYNCS.PHASECHK.TRANS64.TRYWAIT P0, [R6+URZ], R3 ;  /* 0x00000003060075a7 */ /* 0x000e62000800017f */
[----:B------:R-:W-:-:S05]  /*6950*/  VIADD R0, R0, 0x1 ;  /* 0x0000000100007836 */ /* 0x000fca0000000000 */
[----:B------:R-:W-:-:S04]  /*6960*/  ISETP.NE.AND P1, PT, R0, 0x5, PT ;  /* 0x000000050000780c */ /* 0x000fc80003f25270 */
[----:B------:R-:W-:Y:S02]  /*6970*/  SEL R2, RZ, 0x1, P1 ;  /* 0x00000001ff027807 */ /* 0x000fe40000800000 */
[----:B------:R-:W-:Y:S02]  /*6980*/  SEL R0, R0, RZ, P1 ;  /* 0x000000ff00007207 */ /* 0x000fe40000800000 */
[----:B------:R-:W-:Y:S01]  /*6990*/  LOP3.LUT R2, R9, R2, RZ, 0x3c, !PT ;  /* 0x0000000209027212 */ /* 0x000fe200078e3cff */
[----:B-1----:R-:W-:Y:S06]  /*69a0*/  @!P0 BRA `(.L_x_187) ;  /* 0x00000004000c8947 */ /* 0x002fec0003800000 */
.L_x_201:
[----:B------:R-:W-:Y:S01]  /*69b0*/  IMAD R5, R0, 0x8, R5 ;  /* 0x0000000800057824 */ /* 0x000fe200078e0205 */
[----:B------:R-:W-:-:S07]  /*69c0*/  SHF.L.U32 R0, R2, 0x1f, RZ ;  /* 0x0000001f02007819 */ /* 0x000fce00000006ff */
.L_x_188:
[----:B--2---:R2:W3:Y:S02]  /*69d0*/  SYNCS.PHASECHK.TRANS64.TRYWAIT P0, [R5+URZ], R0 ;  /* 0x00000000050075a7 */ /* 0x0044e4000800017f */
[----:B---3--:R-:W-:Y:S05]  /*69e0*/  @!P0 NANOSLEEP.SYNCS 0x989680 ;  /* 0x009896800000895d */ /* 0x008fea0003900000 */
[----:B------:R-:W3:Y:S02]  /*69f0*/  @!P0 SYNCS.PHASECHK.TRANS64 P0, [R5+URZ], R0 ;  /* 0x00000000050085a7 */ /* 0x000ee4000800007f */
[----:B---3--:R-:W-:Y:S05]  /*6a00*/  @!P0 BRA `(.L_x_188) ;  /* 0xfffffffc00f08947 */ /* 0x008fea000383ffff */
.L_x_182:
[----:B------:R-:W-:Y:S05]  /*6a10*/  BSYNC B0 ;  /* 0x0000000000007941 */ /* 0x000fea0003800000 */
.L_x_181:
[----:B------:R-:W-:Y:S05]  /*6a20*/  EXIT ;  /* 0x000000000000794d */ /* 0x000fea0003800000 */
.L_x_15:
[----:B0-----:R-:W-:-:S04]  /*6a30*/  IMAD.U32 R3, RZ, RZ, UR43 ;  /* 0x0000002bff037e24 */ /* 0x001fc8000f8e00ff */
[----:B------:R0:W1:Y:S03]  /*6a40*/  SYNCS.PHASECHK.TRANS64.TRYWAIT P0, [R3+URZ+-0x8], R0 ;  /* 0xfffff800030075a7 */ /* 0x000066000800017f */
[----:B-1----:R-:W-:Y:S05]  /*6a50*/  @!P0 NANOSLEEP.SYNCS 0x989680 ;  /* 0x009896800000895d */ /* 0x002fea0003900000 */
[----:B------:R-:W1:Y:S02]  /*6a60*/  @!P0 SYNCS.PHASECHK.TRANS64 P0, [R3+URZ+-0x8], R0 ;  /* 0xfffff800030085a7 */ /* 0x000e64000800007f */
[----:B-1----:R-:W-:Y:S05]  /*6a70*/  @!P0 BRA `(.L_x_15) ;  /* 0xfffffffc00ec8947 */ /* 0x002fea000383ffff */
[----:B------:R-:W-:Y:S05]  /*6a80*/  BRA `(.L_x_189) ;  /* 0xffffffa800a87947 */ /* 0x000fea000383ffff */
.L_x_20:
[----:B-1----:R1:W2:Y:S02]  /*6a90*/  SYNCS.PHASECHK.TRANS64.TRYWAIT P1, [R3+URZ], R0 ;  /* 0x00000000030075a7 */ /* 0x0022a4000802017f */
[----:B--2---:R-:W-:Y:S05]  /*6aa0*/  @!P1 NANOSLEEP.SYNCS 0x989680 ;  /* 0x009896800000995d */ /* 0x004fea0003900000 */
[----:B------:R-:W2:Y:S02]  /*6ab0*/  @!P1 SYNCS.PHASECHK.TRANS64 P1, [R3+URZ], R0 ;  /* 0x00000000030095a7 */ /* 0x000ea4000802007f */
[----:B--2---:R-:W-:Y:S05]  /*6ac0*/  @!P1 BRA `(.L_x_20) ;  /* 0xfffffffc00f09947 */ /* 0x004fea000383ffff */
[----:B------:R-:W-:Y:S05]  /*6ad0*/  BRA `(.L_x_19) ;  /* 0xffffffac00207947 */ /* 0x000fea000383ffff */
.L_x_25:
[----:B-1----:R-:W-:-:S04]  /*6ae0*/  IMAD.U32 R4, RZ, RZ, UR4 ;  /* 0x00000004ff047e24 */ /* 0x002fc8000f8e00ff */
[----:B------:R1:W2:Y:S03]  /*6af0*/  SYNCS.PHASECHK.TRANS64.TRYWAIT P1, [R4+URZ], R3 ;  /* 0x00000003040075a7 */ /* 0x0002a6000802017f */
[----:B--2---:R-:W-:Y:S05]  /*6b00*/  @!P1 NANOSLEEP.SYNCS 0x989680 ;  /* 0x009896800000995d */ /* 0x004fea0003900000 */
[----:B------:R-:W2:Y:S02]  /*6b10*/  @!P1 SYNCS.PHASECHK.TRANS64 P1, [R4+URZ], R3 ;  /* 0x00000003040095a7 */ /* 0x000ea4000802007f */
[----:B--2---:R-:W-:Y:S05]  /*6b20*/  @!P1 BRA `(.L_x_25) ;  /* 0xfffffffc00ec9947 */ /* 0x004fea000383ffff */
[----:B------:R-:W-:Y:S05]  /*6b30*/  BRA `(.L_x_24) ;  /* 0xffffffac00f07947 */ /* 0x000fea000383ffff */
.L_x_31:
[----:B0-----:R-:W-:-:S04]  /*6b40*/  IMAD.U32 R4, RZ, RZ, UR43 ;  /* 0x0000002bff047e24 */ /* 0x001fc8000f8e00ff */
[----:B------:R0:W1:Y:S03]  /*6b50*/  SYNCS.PHASECHK.TRANS64.TRYWAIT P0, [R4+URZ+0x8], R3 ;  /* 0x00000803040075a7 */ /* 0x000066000800017f */
[----:B-1----:R-:W-:Y:S05]  /*6b60*/  @!P0 NANOSLEEP.SYNCS 0x989680 ;  /* 0x009896800000895d */ /* 0x002fea0003900000 */
[----:B------:R-:W1:Y:S02]  /*6b70*/  @!P0 SYNCS.PHASECHK.TRANS64 P0, [R4+URZ+0x8], R3 ;  /* 0x00000803040085a7 */ /* 0x000e64000800007f */
[----:B-1----:R-:W-:Y:S05]  /*6b80*/  @!P0 BRA `(.L_x_31) ;  /* 0xfffffffc00ec8947 */ /* 0x002fea000383ffff */
[----:B------:R-:W-:Y:S05]  /*6b90*/  BRA `(.L_x_190) ;  /* 0xffffffb4001c7947 */ /* 0x000fea000383ffff */
.L_x_168:
[----:B------:R-:W-:Y:S01]  /*6ba0*/  BSSY B1, `(.L_x_191) ;  /* 0x0000006000017945 */ /* 0x000fe20003800000 */
[----:B------:R-:W-:-:S07]  /*6bb0*/  IMAD.MOV.U32 R15, RZ, RZ, -0x1 ;  /* 0xffffffffff0f7424 */ /* 0x000fce00078e00ff */
[----:B-----5:R-:W-:Y:S05]  /*6bc0*/  WARPSYNC.COLLECTIVE R15, `(.L_x_192) ;  /* 0x000000000f0c7348 */ /* 0x020fea0003c00000 */
[----:B------:R-:W-:Y:S02]  /*6bd0*/  ELECT P6, UR62, PT ;  /* 0x00000000003e782f */ /* 0x000fe400038c0000 */
[----:B------:R-:W-:Y:S01]  /*6be0*/  MOV R14, UR62 ;  /* 0x0000003e000e7c02 */ /* 0x000fe20008000f00 */
[----:B-----5:R-:W-:Y:S10]  /*6bf0*/  ENDCOLLECTIVE ;  /* 0x000000000000791b */ /* 0x020ff40003800000 */
.L_x_192:
[----:B------:R-:W-:Y:S05]  /*6c00*/  BSYNC B1 ;  /* 0x0000000000017941 */ /* 0x000fea0003800000 */
.L_x_191:
[----:B------:R-:W-:Y:S05]  /*6c10*/  BRA `(.L_x_193) ;  /* 0xffffffec00e87947 */ /* 0x000fea000383ffff */
.L_x_171:
[----:B-1----:R1:W2:Y:S02]  /*6c20*/  SYNCS.PHASECHK.TRANS64.TRYWAIT P1, [R11+URZ+0x28], R6 ;  /* 0x000028060b0075a7 */ /* 0x0022a4000802017f */
[----:B--2---:R-:W-:Y:S05]  /*6c30*/  @!P1 NANOSLEEP.SYNCS 0x989680 ;  /* 0x009896800000995d */ /* 0x004fea0003900000 */
[----:B------:R-:W2:Y:S02]  /*6c40*/  @!P1 SYNCS.PHASECHK.TRANS64 P1, [R11+URZ+0x28], R6 ;  /* 0x000028060b0095a7 */ /* 0x000ea4000802007f */
[----:B--2---:R-:W-:Y:S05]  /*6c50*/  @!P1 BRA `(.L_x_171) ;  /* 0xfffffffc00f09947 */ /* 0x004fea000383ffff */
[----:B------:R-:W-:Y:S05]  /*6c60*/  BRA `(.L_x_194) ;  /* 0xfffffff0001c7947 */ /* 0x000fea000383ffff */
.L_x_180:
[----:B------:R-:W-:Y:S01]  /*6c70*/  BSSY B0, `(.L_x_195) ;  /* 0x0000006000007945 */ /* 0x000fe20003800000 */
[----:B------:R-:W-:-:S07]  /*6c80*/  IMAD.MOV.U32 R15, RZ, RZ, -0x1 ;  /* 0xffffffffff0f7424 */ /* 0x000fce00078e00ff */
[----:B-----5:R-:W-:Y:S05]  /*6c90*/  WARPSYNC.COLLECTIVE R15, `(.L_x_196) ;  /* 0x000000000f0c7348 */ /* 0x020fea0003c00000 */
[----:B------:R-:W-:Y:S02]  /*6ca0*/  ELECT P6, UR62, PT ;  /* 0x00000000003e782f */ /* 0x000fe400038c0000 */
[----:B------:R-:W-:Y:S01]  /*6cb0*/  MOV R14, UR62 ;  /* 0x0000003e000e7c02 */ /* 0x000fe20008000f00 */
[----:B-----5:R-:W-:Y:S10]  /*6cc0*/  ENDCOLLECTIVE ;  /* 0x000000000000791b */ /* 0x020ff40003800000 */
.L_x_196:
[----:B------:R-:W-:Y:S05]  /*6cd0*/  BSYNC B0 ;  /* 0x0000000000007941 */ /* 0x000fea0003800000 */
.L_x_195:
[----:B------:R-:W-:Y:S05]  /*6ce0*/  BRA `(.L_x_197) ;  /* 0xfffffff800787947 */ /* 0x000fea000383ffff */
.L_x_184:
[----:B0-----:R0:W1:Y:S02]  /*6cf0*/  SYNCS.PHASECHK.TRANS64.TRYWAIT P0, [R7+URZ], R2 ;  /* 0x00000002070075a7 */ /* 0x001064000800017f */
[----:B-1----:R-:W-:Y:S05]  /*6d00*/  @!P0 NANOSLEEP.SYNCS 0x989680 ;  /* 0x009896800000895d */ /* 0x002fea0003900000 */
[----:B------:R-:W1:Y:S02]  /*6d10*/  @!P0 SYNCS.PHASECHK.TRANS64 P0, [R7+URZ], R2 ;  /* 0x00000002070085a7 */ /* 0x000e64000800007f */
[----:B-1----:R-:W-:Y:S05]  /*6d20*/  @!P0 BRA `(.L_x_184) ;  /* 0xfffffffc00f08947 */ /* 0x002fea000383ffff */
[----:B------:R-:W-:Y:S05]  /*6d30*/  BRA `(.L_x_198) ;  /* 0xfffffff800b87947 */ /* 0x000fea000383ffff */
.L_x_185:
[----:B0-----:R0:W1:Y:S02]  /*6d40*/  SYNCS.PHASECHK.TRANS64.TRYWAIT P0, [R6+URZ], R3 ;  /* 0x00000003060075a7 */ /* 0x001064000800017f */
[----:B-1----:R-:W-:Y:S05]  /*6d50*/  @!P0 NANOSLEEP.SYNCS 0x989680 ;  /* 0x009896800000895d */ /* 0x002fea0003900000 */
[----:B------:R-:W1:Y:S02]  /*6d60*/  @!P0 SYNCS.PHASECHK.TRANS64 P0, [R6+URZ], R3 ;  /* 0x00000003060085a7 */ /* 0x000e64000800007f */
[----:B-1----:R-:W-:Y:S05]  /*6d70*/  @!P0 BRA `(.L_x_185) ;  /* 0xfffffffc00f08947 */ /* 0x002fea000383ffff */
[----:B------:R-:W-:Y:S05]  /*6d80*/  BRA `(.L_x_199) ;  /* 0xfffffff800c87947 */ /* 0x000fea000383ffff */
.L_x_186:
[----:B0-----:R0:W1:Y:S02]  /*6d90*/  SYNCS.PHASECHK.TRANS64.TRYWAIT P0, [R7+URZ], R4 ;  /* 0x00000004070075a7 */ /* 0x001064000800017f */
[----:B-1----:R-:W-:Y:S05]  /*6da0*/  @!P0 NANOSLEEP.SYNCS 0x989680 ;  /* 0x009896800000895d */ /* 0x002fea0003900000 */
[----:B------:R-:W1:Y:S02]  /*6db0*/  @!P0 SYNCS.PHASECHK.TRANS64 P0, [R7+URZ], R4 ;  /* 0x00000004070085a7 */ /* 0x000e64000800007f */
[----:B-1----:R-:W-:Y:S05]  /*6dc0*/  @!P0 BRA `(.L_x_186) ;  /* 0xfffffffc00f08947 */ /* 0x002fea000383ffff */
[----:B------:R-:W-:Y:S05]  /*6dd0*/  BRA `(.L_x_200) ;  /* 0xfffffff800d87947 */ /* 0x000fea000383ffff */
.L_x_187:
[----:B-1----:R1:W2:Y:S02]  /*6de0*/  SYNCS.PHASECHK.TRANS64.TRYWAIT P0, [R6+URZ], R3 ;  /* 0x00000003060075a7 */ /* 0x0022a4000800017f */
[----:B--2---:R-:W-:Y:S05]  /*6df0*/  @!P0 NANOSLEEP.SYNCS 0x989680 ;  /* 0x009896800000895d */ /* 0x004fea0003900000 */
[----:B------:R-:W2:Y:S02]  /*6e00*/  @!P0 SYNCS.PHASECHK.TRANS64 P0, [R6+URZ], R3 ;  /* 0x00000003060085a7 */ /* 0x000ea4000800007f */
[----:B--2---:R-:W-:Y:S05]  /*6e10*/  @!P0 BRA `(.L_x_187) ;  /* 0xfffffffc00f08947 */ /* 0x004fea000383ffff */
[----:B------:R-:W-:Y:S05]  /*6e20*/  BRA `(.L_x_201) ;  /* 0xfffffff800e07947 */ /* 0x000fea000383ffff */
.L_x_202:
[----:B------:R-:W-:-:S00]  /*6e30*/  BRA `(.L_x_202) ;  /* 0xfffffffc00fc7947 */ /* 0x000fc0000383ffff */
[----:B------:R-:W-:-:S00]  /*6e40*/  NOP ;  /* 0x0000000000007918 */ /* 0x000fc00000000000 */
        /* <DEDUP_REMOVED lines=11> */
.L_x_203:


//--------------------- .nv.global.init           --------------------------
	.section	.nv.global.init,"aw",@progbits
.nv.global.init:
	.type		$str$22,@object
	.size		$str$22,($str$23 - $str$22)
$str$22:
        /*0000*/ 	.byte	0x6b, 0x5f, 0x74, 0x69, 0x6c, 0x65, 0x5f, 0x63, 0x6f, 0x75, 0x6e, 0x74, 0x20, 0x3e, 0x3d, 0x20
        /*0010*/ 	.byte	0x31, 0x00
	.type		$str$23,@object
	.size		$str$23,(__unnamed_1 - $str$23)
$str$23:
        /*0012*/ 	.byte	0x2f, 0x74, 0x6d, 0x70, 0x2f, 0x63, 0x75, 0x74, 0x6c, 0x61, 0x73, 0x73, 0x5f, 0x73, 0x77, 0x65
        /*0022*/ 	.byte	0x65, 0x70, 0x5f, 0x73, 0x72, 0x63, 0x2f, 0x69, 0x6e, 0x63, 0x6c, 0x75, 0x64, 0x65, 0x2f, 0x63
        /*0032*/ 	.byte	0x75, 0x74, 0x6c, 0x61, 0x73, 0x73, 0x2f, 0x67, 0x65, 0x6d, 0x6d, 0x2f, 0x63, 0x6f, 0x6c, 0x6c
        /*0042*/ 	.byte	0x65, 0x63, 0x74, 0x69, 0x76, 0x65, 0x2f, 0x73, 0x6d, 0x39, 0x30, 0x5f, 0x6d, 0x6d, 0x61, 0x5f
        /*0052*/ 	.byte	0x74, 0x6d, 0x61, 0x5f, 0x67, 0x6d, 0x6d, 0x61, 0x5f, 0x73, 0x73, 0x5f, 0x77, 0x61, 0x72, 0x70
        /*0062*/ 	.byte	0x73, 0x70, 0x65, 0x63, 0x69, 0x61, 0x6c, 0x69, 0x7a, 0x65, 0x64, 0x2e, 0x68, 0x70, 0x70, 0x00
	.type		__unnamed_1,@object
	.size		__unnamed_1,(.L_0 - __unnamed_1)
__unnamed_1:
        /*0072*/ 	.byte	0x76, 0x6f, 0x69, 0x64, 0x20, 0x63, 0x75, 0x74, 0x6c, 0x61, 0x73, 0x73, 0x3a, 0x3a, 0x67, 0x65
        /* <DEDUP_REMOVED lines=172> */
.L_0:


//--------------------- .nv.shared._ZN7cutlass13device_kernelINS_4gemm6kernel13GemmUniversalIN4cute5tupleIJiiiiEEENS1_10collective13CollectiveMmaINS1_34MainloopSm90TmaGmmaWarpSpecializedILi5ENS5_IJNS4_1CILi1EEESB_SB_EEENS1_32KernelTmaWarpSpecializedPingpongEEENS5_IJNSA_ILi64EEENSA_ILi128EEESG_EEEaNS5_IJlSB_lEEEaSI_NS4_8TiledMMAINS4_8MMA_AtomIJNS4_4SM904GMMA27MMA_64x128x32_S32S8S8_SS_TNEEEENS4_6LayoutISC_NS5_IJNSA_ILi0EEESQ_SQ_EEEEENS5_IJNS4_10UnderscoreEST_ST_EEEEENS4_13SM90_TMA_LOADENS4_14ComposedLayoutINS4_7SwizzleILi3ELi4ELi3EEENS4_18smem_ptr_flag_bitsILi8EEENSP_INS5_IJNSA_ILi8EEESG_EEENS5_IJSG_SB_EEEEEEEvNS4_8identityESW_S16_vS17_EENS_8epilogue10collective6detail29Sm90TmaWarpSpecializedAdapterINS1A_15DefaultEpilogueIaSI_SI_NS19_6thread17LinearCombinationIaLi1EiiLNS1E_9ScaleType4KindE0ELNS_15FloatRoundStyleE2EaEENS1_15EpilogueDefaultEEEEEvvEEEEvNT_6ParamsE --------------------------
	.section	.nv.shared._ZN7cutlass13device_kernelINS_4gemm6kernel13GemmUniversalIN4cute5tupleIJiiiiEEENS1_10collective13CollectiveMmaINS1_34MainloopSm90TmaGmmaWarpSpecializedILi5ENS5_IJNS4_1CILi1EEESB_SB_EEENS1_32KernelTmaWarpSpecializedPingpongEEENS5_IJNSA_ILi64EEENSA_ILi128EEESG_EEEaNS5_IJlSB_lEEEaSI_NS4_8TiledMMAINS4_8MMA_AtomIJNS4_4SM904GMMA27MMA_64x128x32_S32S8S8_SS_TNEEEENS4_6LayoutISC_NS5_IJNSA_ILi0EEESQ_SQ_EEEEENS5_IJNS4_10UnderscoreEST_ST_EEEEENS4_13SM90_TMA_LOADENS4_14ComposedLayoutINS4_7SwizzleILi3ELi4ELi3EEENS4_18smem_ptr_flag_bitsILi8EEENSP_INS5_IJNSA_ILi8EEESG_EEENS5_IJSG_SB_EEEEEEEvNS4_8identityESW_S16_vS17_EENS_8epilogue10collective6detail29Sm90TmaWarpSpecializedAdapterINS1A_15DefaultEpilogueIaSI_SI_NS19_6thread17LinearCombinationIaLi1EiiLNS1E_9ScaleType4KindE0ELNS_15FloatRoundStyleE2EaEENS1_15EpilogueDefaultEEEEEvvEEEEvNT_6ParamsE,"aw",@nobits
	.sectionflags	@""
	.align	16
	.zero		1024


//--------------------- .nv.shared.reserved.0     --------------------------
	.section	.nv.shared.reserved.0,"aw",@nobits
	.weak		__nv_reservedSMEM_offset_0_alias
	.size		__nv_reservedSMEM_offset_0_alias, 0, 0
	.other		__nv_reservedSMEM_offset_0_alias,@"STO_CUDA_RESERVED_SHARED STV_DEFAULT"
__nv_reservedSMEM_offset_0_alias:
	.zero		0


//--------------------- .nv.global                --------------------------
	.section	.nv.global,"aw",@nobits
.nv.global:
	.type		_ZN40_INTERNAL_9ad25023_4_k_cu_b199e9d9_226384cute1_E,@object
	.size		_ZN40_INTERNAL_9ad25023_4_k_cu_b199e9d9_226384cute1_E,(_ZN40_INTERNAL_9ad25023_4_k_cu_b199e9d9_226384cuda3std3__45__cpo6cbeginE - _ZN40_INTERNAL_9ad25023_4_k_cu_b199e9d9_226384cute1_E)
_ZN40_INTERNAL_9ad25023_4_k_cu_b199e9d9_226384cute1_E:
	.zero		1
	.type		_ZN40_INTERNAL_9ad25023_4_k_cu_b199e9d9_226384cuda3std3__45__cpo6cbeginE,@object
	.size		_ZN40_INTERNAL_9ad25023_4_k_cu_b199e9d9_226384cuda3std3__45__cpo6cbeginE,(_ZN40_INTERNAL_9ad25023_4_k_cu_b199e9d9_226384cuda3std3__48in_placeE - _ZN40_INTERNAL_9ad25023_4_k_cu_b199e9d9_226384cuda3std3__45__cpo6cbeginE)
_ZN40_INTERNAL_9ad25023_4_k_cu_b199e9d9_226384cuda3std3__45__cpo6cbeginE:
	.zero		1
	.type		_ZN40_INTERNAL_9ad25023_4_k_cu_b199e9d9_226384cuda3std3__48in_placeE,@object
	.size		_ZN40_INTERNAL_9ad25023_4_k_cu_b199e9d9_226384cuda3std3__48in_placeE,(_ZN40_INTERNAL_9ad25023_4_k_cu_b199e9d9_226384cuda3std6ranges3__45__cpo9iter_moveE - _ZN40_INTERNAL_9ad25023_4_k_cu_b199e9d9_226384cuda3std3__48in_placeE)
_ZN40_INTERNAL_9ad25023_4_k_cu_b199e9d9_226384cuda3std3__48in_placeE:
	.zero		1
	.type		_ZN40_INTERNAL_9ad25023_4_k_cu_b199e9d9_226384cuda3std6ranges3__45__cpo9iter_moveE,@object
	.size		_ZN40_INTERNAL_9ad25023_4_k_cu_b199e9d9_226384cuda3std6ranges3__45__cpo9iter_moveE,(_ZN40_INTERNAL_9ad25023_4_k_cu_b199e9d9_226384cuda3std3__45__cpo5beginE - _ZN40_INTERNAL_9ad25023_4_k_cu_b199e9d9_226384cuda3std6ranges3__45__cpo9iter_moveE)
_ZN40_INTERNAL_9ad25023_4_k_cu_b199e9d9_226384cuda3std6ranges3__45__cpo9iter_moveE:
	.zero		1
	.type		_ZN40_INTERNAL_9ad25023_4_k_cu_b199e9d9_226384cuda3std3__45__cpo5beginE,@object
	.size		_ZN40_INTERNAL_9ad25023_4_k_cu_b199e9d9_226384cuda3std3__45__cpo5beginE,(_ZN40_INTERNAL_9ad25023_4_k_cu_b199e9d9_226384cuda3std3__442_GLOBAL__N__9ad25023_4_k_cu_b199e9d9_226386ignoreE - _ZN40_INTERNAL_9ad25023_4_k_cu_b199e9d9_226384cuda3std3__45__cpo5beginE)
_ZN40_INTERNAL_9ad25023_4_k_cu_b199e9d9_226384cuda3std3__45__cpo5beginE:
	.zero		1
	.type		_ZN40_INTERNAL_9ad25023_4_k_cu_b199e9d9_226384cuda3std3__442_GLOBAL__N__9ad25023_4_k_cu_b199e9d9_226386ignoreE,@object
	.size		_ZN40_INTERNAL_9ad25023_4_k_cu_b199e9d9_226384cuda3std3__442_GLOBAL__N__9ad25023_4_k_cu_b199e9d9_226386ignoreE,(_ZN40_INTERNAL_9ad25023_4_k_cu_b199e9d9_226384cute7productE - _ZN40_INTERNAL_9ad25023_4_k_cu_b199e9d9_226384cuda3std3__442_GLOBAL__N__9ad25023_4_k_cu_b199e9d9_226386ignoreE)
_ZN40_INTERNAL_9ad25023_4_k_cu_b199e9d9_226384cuda3std3__442_GLOBAL__N__9ad25023_4_k_cu_b199e9d9_226386ignoreE:
	.zero		1
	.type		_ZN40_INTERNAL_9ad25023_4_k_cu_b199e9d9_226384cute7productE,@object
	.size		_ZN40_INTERNAL_9ad25023_4_k_cu_b199e9d9_226384cute7productE,(_ZN40_INTERNAL_9ad25023_4_k_cu_b199e9d9_226384cuda3std3__45__cpo3endE - _ZN40_INTERNAL_9ad25023_4_k_cu_b199e9d9_226384cute7productE)
_ZN40_INTERNAL_9ad25023_4_k_cu_b199e9d9_226384cute7productE:
	.zero		1
	.type		_ZN40_INTERNAL_9ad25023_4_k_cu_b199e9d9_226384cuda3std3__45__cpo3endE,@object
	.size		_ZN40_INTERNAL_9ad25023_4_k_cu_b199e9d9_226384cuda3std3__45__cpo3endE,(_ZN40_INTERNAL_9ad25023_4_k_cu_b199e9d9_226384cuda3std3__419piecewise_constructE - _ZN40_INTERNAL_9ad25023_4_k_cu_b199e9d9_226384cuda3std3__45__cpo3endE)
_ZN40_INTERNAL_9ad25023_4_k_cu_b199e9d9_226384cuda3std3__45__cpo3endE:
	.zero		1
	.type		_ZN40_INTERNAL_9ad25023_4_k_cu_b199e9d9_226384cuda3std3__419piecewise_constructE,@object
	.size		_ZN40_INTERNAL_9ad25023_4_k_cu_b199e9d9_226384cuda3std3__419piecewise_constructE,(_ZN40_INTERNAL_9ad25023_4_k_cu_b199e9d9_226384cuda3std3__45__cpo4cendE - _ZN40_INTERNAL_9ad25023_4_k_cu_b199e9d9_226384cuda3std3__419piecewise_constructE)
_ZN40_INTERNAL_9ad25023_4_k_cu_b199e9d9_226384cuda3std3__419piecewise_constructE:
	.zero		1
	.type		_ZN40_INTERNAL_9ad25023_4_k_cu_b199e9d9_226384cuda3std3__45__cpo4cendE,@object
	.size		_ZN40_INTERNAL_9ad25023_4_k_cu_b199e9d9_226384cuda3std3__45__cpo4cendE,(_ZN40_INTERNAL_9ad25023_4_k_cu_b199e9d9_226384cuda3std6ranges3__45__cpo4swapE - _ZN40_INTERNAL_9ad25023_4_k_cu_b199e9d9_226384cuda3std3__45__cpo4cendE)
_ZN40_INTERNAL_9ad25023_4_k_cu_b199e9d9_226384cuda3std3__45__cpo4cendE:
	.zero		1
	.type		_ZN40_INTERNAL_9ad25023_4_k_cu_b199e9d9_226384cuda3std6ranges3__45__cpo4swapE,@object
	.size		_ZN40_INTERNAL_9ad25023_4_k_cu_b199e9d9_226384cuda3std6ranges3__45__cpo4swapE,(.L_8 - _ZN40_INTERNAL_9ad25023_4_k_cu_b199e9d9_226384cuda3std6ranges3__45__cpo4swapE)
_ZN40_INTERNAL_9ad25023_4_k_cu_b199e9d9_226384cuda3std6ranges3__45__cpo4swapE:
	.zero		1
.L_8:


//--------------------- .nv.constant0._ZN7cutlass13device_kernelINS_4gemm6kernel13GemmUniversalIN4cute5tupleIJiiiiEEENS1_10collective13CollectiveMmaINS1_34MainloopSm90TmaGmmaWarpSpecializedILi5ENS5_IJNS4_1CILi1EEESB_SB_EEENS1_32KernelTmaWarpSpecializedPingpongEEENS5_IJNSA_ILi64EEENSA_ILi128EEESG_EEEaNS5_IJlSB_lEEEaSI_NS4_8TiledMMAINS4_8MMA_AtomIJNS4_4SM904GMMA27MMA_64x128x32_S32S8S8_SS_TNEEEENS4_6LayoutISC_NS5_IJNSA_ILi0EEESQ_SQ_EEEEENS5_IJNS4_10UnderscoreEST_ST_EEEEENS4_13SM90_TMA_LOADENS4_14ComposedLayoutINS4_7SwizzleILi3ELi4ELi3EEENS4_18smem_ptr_flag_bitsILi8EEENSP_INS5_IJNSA_ILi8EEESG_EEENS5_IJSG_SB_EEEEEEEvNS4_8identityESW_S16_vS17_EENS_8epilogue10collective6detail29Sm90TmaWarpSpecializedAdapterINS1A_15DefaultEpilogueIaSI_SI_NS19_6thread17LinearCombinationIaLi1EiiLNS1E_9ScaleType4KindE0ELNS_15FloatRoundStyleE2EaEENS1_15EpilogueDefaultEEEEEvvEEEEvNT_6ParamsE --------------------------
	.section	.nv.constant0._ZN7cutlass13device_kernelINS_4gemm6kernel13GemmUniversalIN4cute5tupleIJiiiiEEENS1_10collective13CollectiveMmaINS1_34MainloopSm90TmaGmmaWarpSpecializedILi5ENS5_IJNS4_1CILi1EEESB_SB_EEENS1_32KernelTmaWarpSpecializedPingpongEEENS5_IJNSA_ILi64EEENSA_ILi128EEESG_EEEaNS5_IJlSB_lEEEaSI_NS4_8TiledMMAINS4_8MMA_AtomIJNS4_4SM904GMMA27MMA_64x128x32_S32S8S8_SS_TNEEEENS4_6LayoutISC_NS5_IJNSA_ILi0EEESQ_SQ_EEEEENS5_IJNS4_10UnderscoreEST_ST_EEEEENS4_13SM90_TMA_LOADENS4_14ComposedLayoutINS4_7SwizzleILi3ELi4ELi3EEENS4_18smem_ptr_flag_bitsILi8EEENSP_INS5_IJNSA_ILi8EEESG_EEENS5_IJSG_SB_EEEEEEEvNS4_8identityESW_S16_vS17_EENS_8epilogue10collective6detail29Sm90TmaWarpSpecializedAdapterINS1A_15DefaultEpilogueIaSI_SI_NS19_6thread17LinearCombinationIaLi1EiiLNS1E_9ScaleType4KindE0ELNS_15FloatRoundStyleE2EaEENS1_15EpilogueDefaultEEEEEvvEEEEvNT_6ParamsE,"a",@progbits
	.sectionflags	@""
	.align	4
.nv.constant0._ZN7cutlass13device_kernelINS_4gemm6kernel13GemmUniversalIN4cute5tupleIJiiiiEEENS1_10collective13CollectiveMmaINS1_34MainloopSm90TmaGmmaWarpSpecializedILi5ENS5_IJNS4_1CILi1EEESB_SB_EEENS1_32KernelTmaWarpSpecializedPingpongEEENS5_IJNSA_ILi64EEENSA_ILi128EEESG_EEEaNS5_IJlSB_lEEEaSI_NS4_8TiledMMAINS4_8MMA_AtomIJNS4_4SM904GMMA27MMA_64x128x32_S32S8S8_SS_TNEEEENS4_6LayoutISC_NS5_IJNSA_ILi0EEESQ_SQ_EEEEENS5_IJNS4_10UnderscoreEST_ST_EEEEENS4_13SM90_TMA_LOADENS4_14ComposedLayoutINS4_7SwizzleILi3ELi4ELi3EEENS4_18smem_ptr_flag_bitsILi8EEENSP_INS5_IJNSA_ILi8EEESG_EEENS5_IJSG_SB_EEEEEEEvNS4_8identityESW_S16_vS17_EENS_8epilogue10collective6detail29Sm90TmaWarpSpecializedAdapterINS1A_15DefaultEpilogueIaSI_SI_NS19_6thread17LinearCombinationIaLi1EiiLNS1E_9ScaleType4KindE0ELNS_15FloatRoundStyleE2EaEENS1_15EpilogueDefaultEEEEEvvEEEEvNT_6ParamsE:
	.zero		1664


//--------------------- SYMBOLS --------------------------

	.type		.nv.reservedSmem.offset0,@object
	.size		.nv.reservedSmem.offset0,0x4
	.type		__assertfail,@function
